	.headerflags	@"EF_CUDA_TEXMODE_UNIFIED EF_CUDA_64BIT_ADDRESS EF_CUDA_ACCELERATORS EF_CUDA_SM90 EF_CUDA_VIRTUAL_SM(EF_CUDA_SM90)"
	.elftype	@"ET_EXEC"


//--------------------- .nv.info                  --------------------------
	.section	.nv.info,"",@"SHT_CUDA_INFO"
	.align	4


	//----- nvinfo : EIATTR_REGCOUNT
	.align		4
        /*0000*/ 	.byte	0x04, 0x2f
        /*0002*/ 	.short	(.L_3 - .L_2)
	.align		4
.L_2:
        /*0004*/ 	.word	index@(triton_red_fused__softmax_add_4)
        /*0008*/ 	.word	0x00000020


	//----- nvinfo : EIATTR_MIN_STACK_SIZE
	.align		4
.L_3:
        /*000c*/ 	.byte	0x04, 0x12
        /*000e*/ 	.short	(.L_5 - .L_4)
	.align		4
.L_4:
        /*0010*/ 	.word	index@(triton_red_fused__softmax_add_4)
        /*0014*/ 	.word	0x00000000


	//----- nvinfo : EIATTR_FRAME_SIZE
	.align		4
.L_5:
        /*0018*/ 	.byte	0x04, 0x11
        /*001a*/ 	.short	(.L_7 - .L_6)
	.align		4
.L_6:
        /*001c*/ 	.word	index@(triton_red_fused__softmax_add_4)
        /*0020*/ 	.word	0x00000000


	//----- nvinfo : EIATTR_MIN_STACK_SIZE
	.align		4
.L_7:
        /*0024*/ 	.byte	0x04, 0x12
        /*0026*/ 	.short	(.L_9 - .L_8)
	.align		4
.L_8:
        /*0028*/ 	.word	index@(triton_red_fused__softmax_add_4)
        /*002c*/ 	.word	0x00000000
.L_9:


//--------------------- .nv.info.triton_red_fused__softmax_add_4 --------------------------
	.section	.nv.info.triton_red_fused__softmax_add_4,"",@"SHT_CUDA_INFO"
	.sectionflags	@""
	.align	4


	//----- nvinfo : EIATTR_CUDA_API_VERSION
	.align		4
        /*0000*/ 	.byte	0x04, 0x37
        /*0002*/ 	.short	(.L_11 - .L_10)
.L_10:
        /*0004*/ 	.word	0x0000007c


	//----- nvinfo : EIATTR_KPARAM_INFO
	.align		4
.L_11:
        /*0008*/ 	.byte	0x04, 0x17
        /*000a*/ 	.short	(.L_13 - .L_12)
.L_12:
        /*000c*/ 	.word	0x00000000
        /*0010*/ 	.short	0x0009
        /*0012*/ 	.short	0x0044
        /*0014*/ 	.byte	0x00, 0xf0, 0x11, 0x00


	//----- nvinfo : EIATTR_KPARAM_INFO
	.align		4
.L_13:
        /*0018*/ 	.byte	0x04, 0x17
        /*001a*/ 	.short	(.L_15 - .L_14)
.L_14:
        /*001c*/ 	.word	0x00000000
        /*0020*/ 	.short	0x0008
        /*0022*/ 	.short	0x0040
        /*0024*/ 	.byte	0x00, 0xf0, 0x11, 0x00


	//----- nvinfo : EIATTR_KPARAM_INFO
	.align		4
.L_15:
        /*0028*/ 	.byte	0x04, 0x17
        /*002a*/ 	.short	(.L_17 - .L_16)
.L_16:
        /*002c*/ 	.word	0x00000000
        /*0030*/ 	.short	0x0007
        /*0032*/ 	.short	0x0038
        /*0034*/ 	.byte	0x00, 0xf4, 0x21, 0x00


	//----- nvinfo : EIATTR_KPARAM_INFO
	.align		4
.L_17:
        /*0038*/ 	.byte	0x04, 0x17
        /*003a*/ 	.short	(.L_19 - .L_18)
.L_18:
        /*003c*/ 	.word	0x00000000
        /*0040*/ 	.short	0x0006
        /*0042*/ 	.short	0x0030
        /*0044*/ 	.byte	0x00, 0xf4, 0x21, 0x00


	//----- nvinfo : EIATTR_KPARAM_INFO
	.align		4
.L_19:
        /*0048*/ 	.byte	0x04, 0x17
        /*004a*/ 	.short	(.L_21 - .L_20)
.L_20:
        /*004c*/ 	.word	0x00000000
        /*0050*/ 	.short	0x0005
        /*0052*/ 	.short	0x0028
        /*0054*/ 	.byte	0x00, 0xf4, 0x21, 0x00


	//----- nvinfo : EIATTR_KPARAM_INFO
	.align		4
.L_21:
        /*0058*/ 	.byte	0x04, 0x17
        /*005a*/ 	.short	(.L_23 - .L_22)
.L_22:
        /*005c*/ 	.word	0x00000000
        /*0060*/ 	.short	0x0004
        /*0062*/ 	.short	0x0020
        /*0064*/ 	.byte	0x00, 0xf4, 0x21, 0x00


	//----- nvinfo : EIATTR_KPARAM_INFO
	.align		4
.L_23:
        /*0068*/ 	.byte	0x04, 0x17
        /*006a*/ 	.short	(.L_25 - .L_24)
.L_24:
        /*006c*/ 	.word	0x00000000
        /*0070*/ 	.short	0x0003
        /*0072*/ 	.short	0x0018
        /*0074*/ 	.byte	0x00, 0xf4, 0x21, 0x00


	//----- nvinfo : EIATTR_KPARAM_INFO
	.align		4
.L_25:
        /*0078*/ 	.byte	0x04, 0x17
        /*007a*/ 	.short	(.L_27 - .L_26)
.L_26:
        /*007c*/ 	.word	0x00000000
        /*0080*/ 	.short	0x0002
        /*0082*/ 	.short	0x0010
        /*0084*/ 	.byte	0x00, 0xf4, 0x21, 0x00


	//----- nvinfo : EIATTR_KPARAM_INFO
	.align		4
.L_27:
        /*0088*/ 	.byte	0x04, 0x17
        /*008a*/ 	.short	(.L_29 - .L_28)
.L_28:
        /*008c*/ 	.word	0x00000000
        /*0090*/ 	.short	0x0001
        /*0092*/ 	.short	0x0008
        /*0094*/ 	.byte	0x00, 0xf4, 0x21, 0x00


	//----- nvinfo : EIATTR_KPARAM_INFO
	.align		4
.L_29:
        /*0098*/ 	.byte	0x04, 0x17
        /*009a*/ 	.short	(.L_31 - .L_30)
.L_30:
        /*009c*/ 	.word	0x00000000
        /*00a0*/ 	.short	0x0000
        /*00a2*/ 	.short	0x0000
        /*00a4*/ 	.byte	0x00, 0xf4, 0x21, 0x00


	//----- nvinfo : EIATTR_SPARSE_MMA_MASK
	.align		4
.L_31:
        /*00a8*/ 	.byte	0x03, 0x50
        /*00aa*/ 	.short	0x0000


	//----- nvinfo : EIATTR_MAXREG_COUNT
	.align		4
        /*00ac*/ 	.byte	0x03, 0x1b
        /*00ae*/ 	.short	0x00ff


	//----- nvinfo : EIATTR_COOP_GROUP_MASK_REGIDS
	.align		4
        /*00b0*/ 	.byte	0x04, 0x29
        /*00b2*/ 	.short	(.L_33 - .L_32)


	//   ....[0]....
.L_32:
        /*00b4*/ 	.word	0xffffffff


	//   ....[1]....
        /*00b8*/ 	.word	0xffffffff


	//   ....[2]....
        /*00bc*/ 	.word	0xffffffff


	//   ....[3]....
        /*00c0*/ 	.word	0xffffffff


	//   ....[4]....
        /*00c4*/ 	.word	0xffffffff


	//   ....[5]....
        /*00c8*/ 	.word	0xffffffff


	//   ....[6]....
        /*00cc*/ 	.word	0xffffffff


	//   ....[7]....
        /*00d0*/ 	.word	0xffffffff


	//   ....[8]....
        /*00d4*/ 	.word	0xffffffff


	//   ....[9]....
        /*00d8*/ 	.word	0xffffffff


	//   ....[10]....
        /*00dc*/ 	.word	0xffffffff


	//   ....[11]....
        /*00e0*/ 	.word	0xffffffff


	//   ....[12]....
        /*00e4*/ 	.word	0xffffffff


	//   ....[13]....
        /*00e8*/ 	.word	0xffffffff


	//   ....[14]....
        /*00ec*/ 	.word	0xffffffff


	//   ....[15]....
        /*00f0*/ 	.word	0xffffffff


	//----- nvinfo : EIATTR_COOP_GROUP_INSTR_OFFSETS
	.align		4
.L_33:
        /*00f4*/ 	.byte	0x04, 0x28
        /*00f6*/ 	.short	(.L_35 - .L_34)


	//   ....[0]....
.L_34:
        /*00f8*/ 	.word	0x00000790


	//   ....[1]....
        /*00fc*/ 	.word	0x000007d0


	//   ....[2]....
        /*0100*/ 	.word	0x00000810


	//   ....[3]....
        /*0104*/ 	.word	0x00000850


	//   ....[4]....
        /*0108*/ 	.word	0x000008a0


	//   ....[5]....
        /*010c*/ 	.word	0x00000920


	//   ....[6]....
        /*0110*/ 	.word	0x00000980


	//   ....[7]....
        /*0114*/ 	.word	0x000009d0


	//   ....[8]....
        /*0118*/ 	.word	0x00001370


	//   ....[9]....
        /*011c*/ 	.word	0x00001390


	//   ....[10]....
        /*0120*/ 	.word	0x000013c0


	//   ....[11]....
        /*0124*/ 	.word	0x000013e0


	//   ....[12]....
        /*0128*/ 	.word	0x00001400


	//   ....[13]....
        /*012c*/ 	.word	0x00001470


	//   ....[14]....
        /*0130*/ 	.word	0x000014a0


	//   ....[15]....
        /*0134*/ 	.word	0x000014d0


	//----- nvinfo : EIATTR_EXIT_INSTR_OFFSETS
	.align		4
.L_35:
        /*0138*/ 	.byte	0x04, 0x1c
        /*013a*/ 	.short	(.L_37 - .L_36)


	//   ....[0]....
.L_36:
        /*013c*/ 	.word	0x00001d20


	//----- nvinfo : EIATTR_REQNTID
	.align		4
.L_37:
        /*0140*/ 	.byte	0x04, 0x10
        /*0142*/ 	.short	(.L_39 - .L_38)
.L_38:
        /*0144*/ 	.word	0x00000100
        /*0148*/ 	.word	0x00000001
        /*014c*/ 	.word	0x00000001


	//----- nvinfo : EIATTR_CBANK_PARAM_SIZE
	.align		4
.L_39:
        /*0150*/ 	.byte	0x03, 0x19
        /*0152*/ 	.short	0x0048


	//----- nvinfo : EIATTR_PARAM_CBANK
	.align		4
        /*0154*/ 	.byte	0x04, 0x0a
        /*0156*/ 	.short	(.L_41 - .L_40)
	.align		4
.L_40:
        /*0158*/ 	.word	index@(.nv.constant0.triton_red_fused__softmax_add_4)
        /*015c*/ 	.short	0x0210
        /*015e*/ 	.short	0x0048


	//----- nvinfo : EIATTR_SW_WAR
	.align		4
.L_41:
        /*0160*/ 	.byte	0x04, 0x36
        /*0162*/ 	.short	(.L_43 - .L_42)
.L_42:
        /*0164*/ 	.word	0x00000008
.L_43:


//--------------------- .nv.callgraph             --------------------------
	.section	.nv.callgraph,"",@"SHT_CUDA_CALLGRAPH"
	.align	4
	.sectionentsize	8
	.align		4
        /*0000*/ 	.word	0x00000000
	.align		4
        /*0004*/ 	.word	0xffffffff
	.align		4
        /*0008*/ 	.word	0x00000000
	.align		4
        /*000c*/ 	.word	0xfffffffe
	.align		4
        /*0010*/ 	.word	0x00000000
	.align		4
        /*0014*/ 	.word	0xfffffffd
	.align		4
        /*0018*/ 	.word	0x00000000
	.align		4
        /*001c*/ 	.word	0xfffffffc


//--------------------- .nv.constant4             --------------------------
	.section	.nv.constant4,"a",@progbits
	.align	8
	.align		8
.nv.constant4:
        /*0000*/ 	.dword	_$_str
	.align		8
        /*0008*/ 	.dword	_$_str_$_2


//--------------------- .text.triton_red_fused__softmax_add_4 --------------------------
	.section	.text.triton_red_fused__softmax_add_4,"ax",@progbits
	.sectionflags	@"SHF_BARRIERS=1"
	.align	128
        .global         triton_red_fused__softmax_add_4
        .type           triton_red_fused__softmax_add_4,@function
        .size           triton_red_fused__softmax_add_4,(.L_x_2 - triton_red_fused__softmax_add_4)
        .other          triton_red_fused__softmax_add_4,@"STO_CUDA_ENTRY STV_DEFAULT"
triton_red_fused__softmax_add_4:
.text.triton_red_fused__softmax_add_4:
[----:B------:R-:W0:Y:S02]  /*0000*/  LDC R1, c[0x0][0x28] ;  /* 0x00000a00ff017b82 */ /* 0x000e240000000800 */
[----:B------:R-:W1:Y:S01]  /*0010*/  S2R R24, SR_TID.X ;  /* 0x0000000000187919 */ /* 0x000e620000002100 */
[----:B------:R-:W2:Y:S01]  /*0020*/  LDC.64 R22, c[0x0][0x210] ;  /* 0x00008400ff167b82 */ /* 0x000ea20000000a00 */
[----:B------:R-:W-:Y:S02]  /*0030*/  CS2R R4, SRZ ;  /* 0x0000000000047805 */ /* 0x000fe4000001ff00 */
[----:B------:R-:W-:Y:S01]  /*0040*/  CS2R R6, SRZ ;  /* 0x0000000000067805 */ /* 0x000fe2000001ff00 */
[----:B------:R-:W3:Y:S01]  /*0050*/  S2R R0, SR_CTAID.X ;  /* 0x0000000000007919 */ /* 0x000ee20000002500 */
[----:B------:R-:W-:Y:S01]  /*0060*/  ULDC.64 UR6, c[0x0][0x208] ;  /* 0x0000820000067ab9 */ /* 0x000fe20000000a00 */
[----:B------:R-:W-:Y:S02]  /*0070*/  CS2R R8, SRZ ;  /* 0x0000000000087805 */ /* 0x000fe4000001ff00 */
[----:B------:R-:W-:Y:S01]  /*0080*/  CS2R R10, SRZ ;  /* 0x00000000000a7805 */ /* 0x000fe2000001ff00 */
[----:B-1----:R-:W-:-:S02]  /*0090*/  IMAD.SHL.U32 R20, R24, 0x4, RZ ;  /* 0x0000000418147824 */ /* 0x002fc400078e00ff */
[C---:B---3--:R-:W-:Y:S01]  /*00a0*/  IMAD.SHL.U32 R3, R0.reuse, 0x1000, RZ ;  /* 0x0000100000037824 */ /* 0x048fe200078e00ff */
[----:B------:R-:W-:-:S04]  /*00b0*/  ISETP.GE.AND P1, PT, R0, 0x800, PT ;  /* 0x000008000000780c */ /* 0x000fc80003f26270 */
[----:B------:R-:W-:-:S05]  /*00c0*/  LOP3.LUT R3, R3, 0x3fc, R20, 0xf8, !PT ;  /* 0x000003fc03037812 */ /* 0x000fca00078ef814 */
[----:B--2---:R-:W-:-:S05]  /*00d0*/  IMAD.WIDE R22, R3, 0x4, R22 ;  /* 0x0000000403167825 */ /* 0x004fca00078e0216 */
[----:B------:R-:W2:Y:S04]  /*00e0*/  @!P1 LDG.E.EL.128 R4, desc[UR6][R22.64] ;  /* 0x0000000616049981 */ /* 0x000ea8000c2e1d00 */
[----:B------:R-:W3:Y:S01]  /*00f0*/  @!P1 LDG.E.EL.128 R8, desc[UR6][R22.64+0x1000] ;  /* 0x0010000616089981 */ /* 0x000ee2000c2e1d00 */
[----:B------:R-:W-:Y:S02]  /*0100*/  CS2R R12, SRZ ;  /* 0x00000000000c7805 */ /* 0x000fe4000001ff00 */
[----:B------:R-:W-:-:S06]  /*0110*/  CS2R R14, SRZ ;  /* 0x00000000000e7805 */ /* 0x000fcc000001ff00 */
[----:B------:R-:W4:Y:S01]  /*0120*/  @!P1 LDG.E.EL.128 R12, desc[UR6][R22.64+0x2000] ;  /* 0x00200006160c9981 */ /* 0x000f22000c2e1d00 */
[----:B------:R-:W-:Y:S02]  /*0130*/  CS2R R16, SRZ ;  /* 0x0000000000107805 */ /* 0x000fe4000001ff00 */
[----:B------:R-:W-:-:S06]  /*0140*/  CS2R R18, SRZ ;  /* 0x0000000000127805 */ /* 0x000fcc000001ff00 */
[----:B------:R-:W5:Y:S01]  /*0150*/  @!P1 LDG.E.EL.128 R16, desc[UR6][R22.64+0x3000] ;  /* 0x0030000616109981 */ /* 0x000f62000c2e1d00 */
[----:B------:R-:W1:Y:S01]  /*0160*/  S2UR UR5, SR_CgaCtaId ;  /* 0x00000000000579c3 */ /* 0x000e620000008800 */
[----:B------:R-:W-:Y:S02]  /*0170*/  UMOV UR4, 0x400 ;  /* 0x0000040000047882 */ /* 0x000fe40000000000 */
[----:B-1----:R-:W-:Y:S01]  /*0180*/  UPRMT UR4, UR5, 0x654, UR4 ;  /* 0x0000065405047896 */ /* 0x002fe20008000004 */
[----:B--2---:R-:W-:Y:S02]  /*0190*/  SEL R4, R4, RZ, !P1 ;  /* 0x000000ff04047207 */ /* 0x004fe40004800000 */
[----:B------:R-:W-:Y:S02]  /*01a0*/  SEL R5, R5, RZ, !P1 ;  /* 0x000000ff05057207 */ /* 0x000fe40004800000 */
[----:B---3--:R-:W-:Y:S01]  /*01b0*/  SEL R8, R8, RZ, !P1 ;  /* 0x000000ff08087207 */ /* 0x008fe20004800000 */
[----:B------:R-:W-:Y:S01]  /*01c0*/  FMUL R4, R4, 0.11111111193895339966 ;  /* 0x3de38e3904047820 */ /* 0x000fe20000400000 */
[----:B------:R-:W-:Y:S01]  /*01d0*/  SEL R9, R9, RZ, !P1 ;  /* 0x000000ff09097207 */ /* 0x000fe20004800000 */
[----:B------:R-:W-:Y:S01]  /*01e0*/  FMUL R5, R5, 0.11111111193895339966 ;  /* 0x3de38e3905057820 */ /* 0x000fe20000400000 */
[----:B------:R-:W-:Y:S01]  /*01f0*/  SEL R6, R6, RZ, !P1 ;  /* 0x000000ff06067207 */ /* 0x000fe20004800000 */
[----:B------:R-:W-:Y:S01]  /*0200*/  FMUL R25, R8, 0.11111111193895339966 ;  /* 0x3de38e3908197820 */ /* 0x000fe20000400000 */
[----:B------:R-:W-:Y:S01]  /*0210*/  FSEL R4, R4, -INF , !P1 ;  /* 0xff80000004047808 */ /* 0x000fe20004800000 */
[----:B------:R-:W-:Y:S01]  /*0220*/  FMUL R8, R9, 0.11111111193895339966 ;  /* 0x3de38e3909087820 */ /* 0x000fe20000400000 */
[----:B------:R-:W-:Y:S01]  /*0230*/  FSEL R5, R5, -INF , !P1 ;  /* 0xff80000005057808 */ /* 0x000fe20004800000 */
[----:B------:R-:W-:Y:S01]  /*0240*/  FMUL R6, R6, 0.11111111193895339966 ;  /* 0x3de38e3906067820 */ /* 0x000fe20000400000 */
[----:B------:R-:W-:-:S02]  /*0250*/  FSETP.NAN.AND P3, PT, R4, R4, PT ;  /* 0x000000040400720b */ /* 0x000fc40003f68000 */
[C---:B------:R-:W-:Y:S02]  /*0260*/  FSETP.NAN.AND P4, PT, R5.reuse, R5, PT ;  /* 0x000000050500720b */ /* 0x040fe40003f88000 */
[----:B------:R-:W-:Y:S02]  /*0270*/  FSETP.GT.AND P0, PT, R4, R25, PT ;  /* 0x000000190400720b */ /* 0x000fe40003f04000 */
[----:B------:R-:W-:Y:S02]  /*0280*/  FSETP.GT.AND P2, PT, R5, R8, PT ;  /* 0x000000080500720b */ /* 0x000fe40003f44000 */
[----:B------:R-:W-:Y:S02]  /*0290*/  FSEL R6, R6, -INF , !P1 ;  /* 0xff80000006067808 */ /* 0x000fe40004800000 */
[----:B------:R-:W-:Y:S02]  /*02a0*/  SEL R10, R10, RZ, !P1 ;  /* 0x000000ff0a0a7207 */ /* 0x000fe40004800000 */
[----:B----4-:R-:W-:-:S02]  /*02b0*/  SEL R13, R13, RZ, !P1 ;  /* 0x000000ff0d0d7207 */ /* 0x010fc40004800000 */
[----:B------:R-:W-:Y:S01]  /*02c0*/  @!P3 FSEL R4, R4, R25, P0 ;  /* 0x000000190404b208 */ /* 0x000fe20000000000 */
[----:B------:R-:W-:Y:S01]  /*02d0*/  FMUL R9, R10, 0.11111111193895339966 ;  /* 0x3de38e390a097820 */ /* 0x000fe20000400000 */
[----:B------:R-:W-:Y:S01]  /*02e0*/  @!P4 FSEL R5, R5, R8, P2 ;  /* 0x000000080505c208 */ /* 0x000fe20001000000 */
[----:B------:R-:W-:Y:S01]  /*02f0*/  FMUL R8, R13, 0.11111111193895339966 ;  /* 0x3de38e390d087820 */ /* 0x000fe20000400000 */
[----:B------:R-:W-:Y:S02]  /*0300*/  FSEL R4, R4, -INF , !P1 ;  /* 0xff80000004047808 */ /* 0x000fe40004800000 */
[----:B------:R-:W-:Y:S02]  /*0310*/  FSETP.NAN.AND P2, PT, R6, R6, PT ;  /* 0x000000060600720b */ /* 0x000fe40003f48000 */
[----:B------:R-:W-:Y:S02]  /*0320*/  FSEL R5, R5, -INF , !P1 ;  /* 0xff80000005057808 */ /* 0x000fe40004800000 */
[----:B------:R-:W-:-:S02]  /*0330*/  SEL R12, R12, RZ, !P1 ;  /* 0x000000ff0c0c7207 */ /* 0x000fc40004800000 */
[----:B------:R-:W-:Y:S02]  /*0340*/  SEL R7, R7, RZ, !P1 ;  /* 0x000000ff07077207 */ /* 0x000fe40004800000 */
[----:B------:R-:W-:Y:S01]  /*0350*/  FSETP.NAN.AND P6, PT, R4, R4, PT ;  /* 0x000000040400720b */ /* 0x000fe20003fc8000 */
[----:B------:R-:W-:Y:S01]  /*0360*/  FMUL R13, R12, 0.11111111193895339966 ;  /* 0x3de38e390c0d7820 */ /* 0x000fe20000400000 */
[----:B------:R-:W-:Y:S01]  /*0370*/  FSETP.NAN.AND P4, PT, R5, R5, PT ;  /* 0x000000050500720b */ /* 0x000fe20003f88000 */
[----:B------:R-:W-:Y:S01]  /*0380*/  FMUL R7, R7, 0.11111111193895339966 ;  /* 0x3de38e3907077820 */ /* 0x000fe20000400000 */
[----:B------:R-:W-:Y:S02]  /*0390*/  FSETP.GT.AND P0, PT, R6, R9, PT ;  /* 0x000000090600720b */ /* 0x000fe40003f04000 */
[----:B------:R-:W-:Y:S02]  /*03a0*/  FSETP.GT.AND P5, PT, R4, R13, PT ;  /* 0x0000000d0400720b */ /* 0x000fe40003fa4000 */
[----:B------:R-:W-:-:S02]  /*03b0*/  FSEL R7, R7, -INF , !P1 ;  /* 0xff80000007077808 */ /* 0x000fc40004800000 */
[----:B------:R-:W-:Y:S02]  /*03c0*/  @!P2 FSEL R6, R6, R9, P0 ;  /* 0x000000090606a208 */ /* 0x000fe40000000000 */
[----:B------:R-:W-:Y:S02]  /*03d0*/  FSETP.GT.AND P3, PT, R5, R8, PT ;  /* 0x000000080500720b */ /* 0x000fe40003f64000 */
[----:B------:R-:W-:Y:S02]  /*03e0*/  SEL R11, R11, RZ, !P1 ;  /* 0x000000ff0b0b7207 */ /* 0x000fe40004800000 */
[----:B------:R-:W-:Y:S02]  /*03f0*/  @!P6 FSEL R4, R4, R13, P5 ;  /* 0x0000000d0404e208 */ /* 0x000fe40002800000 */
[----:B------:R-:W-:Y:S01]  /*0400*/  FSETP.NAN.AND P5, PT, R7, R7, PT ;  /* 0x000000070700720b */ /* 0x000fe20003fa8000 */
[----:B------:R-:W-:Y:S01]  /*0410*/  FMUL R10, R11, 0.11111111193895339966 ;  /* 0x3de38e390b0a7820 */ /* 0x000fe20000400000 */
[----:B------:R-:W-:-:S02]  /*0420*/  FSEL R6, R6, -INF , !P1 ;  /* 0xff80000006067808 */ /* 0x000fc40004800000 */
[----:B------:R-:W-:Y:S02]  /*0430*/  @!P4 FSEL R5, R5, R8, P3 ;  /* 0x000000080505c208 */ /* 0x000fe40001800000 */
[----:B------:R-:W-:Y:S02]  /*0440*/  SEL R14, R14, RZ, !P1 ;  /* 0x000000ff0e0e7207 */ /* 0x000fe40004800000 */
[----:B------:R-:W-:Y:S02]  /*0450*/  FSETP.NAN.AND P0, PT, R6, R6, PT ;  /* 0x000000060600720b */ /* 0x000fe40003f08000 */
[----:B------:R-:W-:Y:S01]  /*0460*/  FSEL R8, R5, -INF , !P1 ;  /* 0xff80000005087808 */ /* 0x000fe20004800000 */
[----:B------:R-:W-:Y:S01]  /*0470*/  FMUL R5, R14, 0.11111111193895339966 ;  /* 0x3de38e390e057820 */ /* 0x000fe20000400000 */
[----:B------:R-:W-:Y:S02]  /*0480*/  FSEL R9, R4, -INF , !P1 ;  /* 0xff80000004097808 */ /* 0x000fe40004800000 */
[----:B-----5:R-:W-:-:S02]  /*0490*/  SEL R16, R16, RZ, !P1 ;  /* 0x000000ff10107207 */ /* 0x020fc40004800000 */
[----:B------:R-:W-:Y:S02]  /*04a0*/  SEL R17, R17, RZ, !P1 ;  /* 0x000000ff11117207 */ /* 0x000fe40004800000 */
[----:B------:R-:W-:Y:S01]  /*04b0*/  FSETP.GT.AND P4, PT, R7, R10, PT ;  /* 0x0000000a0700720b */ /* 0x000fe20003f84000 */
[----:B------:R-:W-:Y:S01]  /*04c0*/  FMUL R16, R16, 0.11111111193895339966 ;  /* 0x3de38e3910107820 */ /* 0x000fe20000400000 */
[----:B------:R-:W-:Y:S01]  /*04d0*/  FSETP.NAN.AND P2, PT, R8, R8, PT ;  /* 0x000000080800720b */ /* 0x000fe20003f48000 */
[----:B------:R-:W-:Y:S01]  /*04e0*/  FMUL R17, R17, 0.11111111193895339966 ;  /* 0x3de38e3911117820 */ /* 0x000fe20000400000 */
[----:B------:R-:W-:Y:S02]  /*04f0*/  FSETP.NAN.AND P3, PT, R9, R9, PT ;  /* 0x000000090900720b */ /* 0x000fe40003f68000 */
[----:B------:R-:W-:Y:S02]  /*0500*/  @!P5 FSEL R7, R7, R10, P4 ;  /* 0x0000000a0707d208 */ /* 0x000fe40002000000 */
[----:B------:R-:W-:-:S02]  /*0510*/  FSETP.GT.AND P4, PT, R6, R5, PT ;  /* 0x000000050600720b */ /* 0x000fc40003f84000 */
[----:B------:R-:W-:Y:S02]  /*0520*/  FSEL R7, R7, -INF , !P1 ;  /* 0xff80000007077808 */ /* 0x000fe40004800000 */
[----:B------:R-:W-:Y:S02]  /*0530*/  @!P0 FSEL R6, R6, R5, P4 ;  /* 0x0000000506068208 */ /* 0x000fe40002000000 */
[----:B------:R-:W-:Y:S02]  /*0540*/  FSETP.GT.AND P5, PT, R8, R17, PT ;  /* 0x000000110800720b */ /* 0x000fe40003fa4000 */
[----:B------:R-:W-:Y:S02]  /*0550*/  FSETP.GT.AND P0, PT, R9, R16, PT ;  /* 0x000000100900720b */ /* 0x000fe40003f04000 */
[----:B------:R-:W-:Y:S02]  /*0560*/  SEL R15, R15, RZ, !P1 ;  /* 0x000000ff0f0f7207 */ /* 0x000fe40004800000 */
[----:B------:R-:W-:-:S02]  /*0570*/  FSETP.NAN.AND P4, PT, R7, R7, PT ;  /* 0x000000070700720b */ /* 0x000fc40003f88000 */
[----:B------:R-:W-:Y:S01]  /*0580*/  FSEL R6, R6, -INF , !P1 ;  /* 0xff80000006067808 */ /* 0x000fe20004800000 */
[----:B------:R-:W-:Y:S01]  /*0590*/  FMUL R4, R15, 0.11111111193895339966 ;  /* 0x3de38e390f047820 */ /* 0x000fe20000400000 */
[----:B------:R-:W-:Y:S02]  /*05a0*/  @!P2 FSEL R8, R8, R17, P5 ;  /* 0x000000110808a208 */ /* 0x000fe40002800000 */
[----:B------:R-:W-:Y:S02]  /*05b0*/  @!P3 FSEL R9, R9, R16, P0 ;  /* 0x000000100909b208 */ /* 0x000fe40000000000 */
[----:B------:R-:W-:Y:S02]  /*05c0*/  SEL R18, R18, RZ, !P1 ;  /* 0x000000ff12127207 */ /* 0x000fe40004800000 */
[----:B------:R-:W-:Y:S02]  /*05d0*/  FSETP.NAN.AND P3, PT, R6, R6, PT ;  /* 0x000000060600720b */ /* 0x000fe40003f68000 */
[----:B------:R-:W-:Y:S01]  /*05e0*/  FSEL R8, R8, -INF , !P1 ;  /* 0xff80000008087808 */ /* 0x000fe20004800000 */
[----:B------:R-:W-:Y:S01]  /*05f0*/  FMUL R5, R18, 0.11111111193895339966 ;  /* 0x3de38e3912057820 */ /* 0x000fe20000400000 */
[----:B------:R-:W-:-:S02]  /*0600*/  FSEL R9, R9, -INF , !P1 ;  /* 0xff80000009097808 */ /* 0x000fc40004800000 */
[----:B------:R-:W-:Y:S02]  /*0610*/  FSETP.GT.AND P2, PT, R7, R4, PT ;  /* 0x000000040700720b */ /* 0x000fe40003f44000 */
[----:B------:R-:W-:Y:S02]  /*0620*/  FSETP.GT.AND P0, PT, R9, R8, PT ;  /* 0x000000080900720b */ /* 0x000fe40003f04000 */
[----:B------:R-:W-:Y:S02]  /*0630*/  SEL R19, R19, RZ, !P1 ;  /* 0x000000ff13137207 */ /* 0x000fe40004800000 */
[----:B------:R-:W-:Y:S02]  /*0640*/  @!P4 FSEL R7, R7, R4, P2 ;  /* 0x000000040707c208 */ /* 0x000fe40001000000 */
[----:B------:R-:W-:Y:S01]  /*0650*/  FSETP.GT.AND P2, PT, R6, R5, PT ;  /* 0x000000050600720b */ /* 0x000fe20003f44000 */
[----:B------:R-:W-:Y:S01]  /*0660*/  FMUL R19, R19, 0.11111111193895339966 ;  /* 0x3de38e3913137820 */ /* 0x000fe20000400000 */
[----:B------:R-:W-:-:S02]  /*0670*/  FSEL R4, R7, -INF , !P1 ;  /* 0xff80000007047808 */ /* 0x000fc40004800000 */
[----:B------:R-:W-:Y:S02]  /*0680*/  @!P3 FSEL R6, R6, R5, P2 ;  /* 0x000000050606b208 */ /* 0x000fe40001000000 */
[C---:B------:R-:W-:Y:S02]  /*0690*/  FSETP.NAN.AND P3, PT, R9.reuse, R9, PT ;  /* 0x000000090900720b */ /* 0x040fe40003f68000 */
[----:B------:R-:W-:Y:S02]  /*06a0*/  FSETP.GT.AND P2, PT, R4, R19, PT ;  /* 0x000000130400720b */ /* 0x000fe40003f44000 */
[----:B------:R-:W-:Y:S02]  /*06b0*/  FSEL R6, R6, -INF , !P1 ;  /* 0xff80000006067808 */ /* 0x000fe40004800000 */
[----:B------:R-:W-:Y:S02]  /*06c0*/  @!P0 FSEL R9, R9, R8, P3 ;  /* 0x0000000809098208 */ /* 0x000fe40001800000 */
[----:B------:R-:W-:-:S02]  /*06d0*/  FSETP.NAN.AND P0, PT, R4, R4, PT ;  /* 0x000000040400720b */ /* 0x000fc40003f08000 */
[----:B------:R-:W-:Y:S02]  /*06e0*/  FSETP.GT.AND P3, PT, R9, R6, PT ;  /* 0x000000060900720b */ /* 0x000fe40003f64000 */
[----:B------:R-:W-:-:S03]  /*06f0*/  SHF.R.U32.HI R5, RZ, 0x3, R24 ;  /* 0x00000003ff057819 */ /* 0x000fc60000011618 */
[----:B------:R-:W-:Y:S02]  /*0700*/  @!P2 FSEL R4, R4, R19, P0 ;  /* 0x000000130404a208 */ /* 0x000fe40000000000 */
[----:B------:R-:W-:Y:S02]  /*0710*/  FSETP.NAN.AND P0, PT, R9, R9, PT ;  /* 0x000000090900720b */ /* 0x000fe40003f08000 */
[----:B------:R-:W-:-:S04]  /*0720*/  FSEL R4, R4, -INF , !P1 ;  /* 0xff80000004047808 */ /* 0x000fc80004800000 */
[----:B------:R-:W-:Y:S02]  /*0730*/  @!P3 FSEL R9, R9, R6, P0 ;  /* 0x000000060909b208 */ /* 0x000fe40000000000 */
[----:B------:R-:W-:Y:S02]  /*0740*/  LOP3.LUT P3, RZ, R24, 0x1f, RZ, 0xc0, !PT ;  /* 0x0000001f18ff7812 */ /* 0x000fe4000786c0ff */
[C---:B------:R-:W-:Y:S02]  /*0750*/  FSETP.GT.AND P0, PT, R9.reuse, R4, PT ;  /* 0x000000040900720b */ /* 0x040fe40003f04000 */
[----:B------:R-:W-:-:S11]  /*0760*/  FSETP.NAN.AND P2, PT, R9, R9, PT ;  /* 0x000000090900720b */ /* 0x000fd60003f48000 */
[----:B------:R-:W-:-:S04]  /*0770*/  @!P0 FSEL R9, R9, R4, P2 ;  /* 0x0000000409098208 */ /* 0x000fc80001000000 */
[C---:B------:R-:W-:Y:S01]  /*0780*/  FSETP.NAN.AND P2, PT, R9.reuse, R9, PT ;  /* 0x000000090900720b */ /* 0x040fe20003f48000 */
[----:B------:R-:W1:Y:S02]  /*0790*/  SHFL.BFLY PT, R4, R9, 0x10, 0x1f ;  /* 0x0e001f0009047f89 */ /* 0x000e6400000e0000 */
[----:B-1----:R-:W-:-:S10]  /*07a0*/  FSETP.GT.AND P0, PT, R9, R4, PT ;  /* 0x000000040900720b */ /* 0x002fd40003f04000 */
[----:B------:R-:W-:-:S04]  /*07b0*/  @!P2 FSEL R9, R9, R4, P0 ;  /* 0x000000040909a208 */ /* 0x000fc80000000000 */
[C---:B------:R-:W-:Y:S01]  /*07c0*/  FSETP.NAN.AND P2, PT, R9.reuse, R9, PT ;  /* 0x000000090900720b */ /* 0x040fe20003f48000 */
[----:B------:R-:W1:Y:S02]  /*07d0*/  SHFL.BFLY PT, R4, R9, 0x8, 0x1f ;  /* 0x0d001f0009047f89 */ /* 0x000e6400000e0000 */
[----:B-1----:R-:W-:-:S13]  /*07e0*/  FSETP.GT.AND P0, PT, R9, R4, PT ;  /* 0x000000040900720b */ /* 0x002fda0003f04000 */
        /* <DEDUP_REMOVED lines=8> */
[----:B------:R-:W-:Y:S02]  /*0870*/  @!P0 FSEL R9, R9, R4, P2 ;  /* 0x0000000409098208 */ /* 0x000fe40001000000 */
[----:B------:R-:W-:Y:S02]  /*0880*/  ISETP.GE.AND P2, PT, R24, 0x8, PT ;  /* 0x000000081800780c */ /* 0x000fe40003f46270 */
[C---:B------:R-:W-:Y:S01]  /*0890*/  FSETP.NAN.AND P4, PT, R9.reuse, R9, PT ;  /* 0x000000090900720b */ /* 0x040fe20003f88000 */
[----:B------:R-:W1:Y:S02]  /*08a0*/  SHFL.BFLY PT, R4, R9, 0x1, 0x1f ;  /* 0x0c201f0009047f89 */ /* 0x000e6400000e0000 */
[----:B-1----:R-:W-:-:S13]  /*08b0*/  FSETP.GT.AND P0, PT, R9, R4, PT ;  /* 0x000000040900720b */ /* 0x002fda0003f04000 */
[----:B------:R-:W-:Y:S02]  /*08c0*/  @!P0 SEL R9, R9, R4, P4 ;  /* 0x0000000409098207 */ /* 0x000fe40002000000 */
[----:B------:R-:W-:-:S05]  /*08d0*/  LOP3.LUT R4, R5, 0x1c, RZ, 0xc0, !PT ;  /* 0x0000001c05047812 */ /* 0x000fca00078ec0ff */
[----:B------:R1:W-:Y:S01]  /*08e0*/  @!P3 STS [R4+UR4], R9 ;  /* 0x000000090400b988 */ /* 0x0003e20008000804 */
[----:B------:R-:W-:Y:S01]  /*08f0*/  BAR.SYNC.DEFER_BLOCKING 0x0 ;  /* 0x0000000000007b1d */ /* 0x000fe20000010000 */
[----:B-1----:R-:W-:-:S05]  /*0900*/  CS2R R4, SRZ ;  /* 0x0000000000047805 */ /* 0x002fca000001ff00 */
[----:B------:R-:W1:Y:S04]  /*0910*/  @!P2 LDS R21, [R20+UR4] ;  /* 0x000000041415a984 */ /* 0x000e680008000800 */
[----:B-1----:R-:W1:Y:S01]  /*0920*/  SHFL.BFLY PT, R6, R21, 0x4, 0x1f ;  /* 0x0c801f0015067f89 */ /* 0x002e6200000e0000 */
[C---:B------:R-:W-:Y:S02]  /*0930*/  FSETP.NAN.AND P4, PT, R21.reuse, R21, PT ;  /* 0x000000151500720b */ /* 0x040fe40003f88000 */
[----:B-1----:R-:W-:-:S04]  /*0940*/  FSETP.GT.AND P0, PT, R21, R6, PT ;  /* 0x000000061500720b */ /* 0x002fc80003f04000 */
[----:B------:R-:W-:-:S04]  /*0950*/  FSEL R6, R21, R6, P0 ;  /* 0x0000000615067208 */ /* 0x000fc80000000000 */
[----:B------:R-:W-:-:S04]  /*0960*/  FSEL R15, R21, R6, P4 ;  /* 0x00000006150f7208 */ /* 0x000fc80002000000 */
[C---:B------:R-:W-:Y:S01]  /*0970*/  FSETP.NAN.AND P4, PT, R15.reuse, R15, PT ;  /* 0x0000000f0f00720b */ /* 0x040fe20003f88000 */
[----:B------:R-:W1:Y:S02]  /*0980*/  SHFL.BFLY PT, R6, R15, 0x2, 0x1f ;  /* 0x0c401f000f067f89 */ /* 0x000e6400000e0000 */
[----:B-1----:R-:W-:-:S13]  /*0990*/  FSETP.GT.AND P0, PT, R15, R6, PT ;  /* 0x000000060f00720b */ /* 0x002fda0003f04000 */
[----:B------:R-:W-:Y:S02]  /*09a0*/  @!P0 FSEL R15, R15, R6, P4 ;  /* 0x000000060f0f8208 */ /* 0x000fe40002000000 */
[C---:B------:R-:W-:Y:S02]  /*09b0*/  LOP3.LUT P0, RZ, R24.reuse, 0x7, RZ, 0xc0, !PT ;  /* 0x0000000718ff7812 */ /* 0x040fe4000780c0ff */
[C---:B------:R-:W-:Y:S01]  /*09c0*/  FSETP.NAN.AND P5, PT, R15.reuse, R15, PT ;  /* 0x0000000f0f00720b */ /* 0x040fe20003fa8000 */
[----:B------:R-:W1:Y:S01]  /*09d0*/  SHFL.BFLY PT, R6, R15, 0x1, 0x1f ;  /* 0x0c201f000f067f89 */ /* 0x000e6200000e0000 */
[----:B------:R-:W-:Y:S02]  /*09e0*/  ISETP.LT.AND P0, PT, R24, 0x8, !P0 ;  /* 0x000000081800780c */ /* 0x000fe40004701270 */
[----:B-1----:R-:W-:-:S13]  /*09f0*/  FSETP.GT.AND P4, PT, R15, R6, PT ;  /* 0x000000060f00720b */ /* 0x002fda0003f84000 */
[----:B------:R-:W-:Y:S02]  /*0a00*/  @!P4 SEL R15, R15, R6, P5 ;  /* 0x000000060f0fc207 */ /* 0x000fe40002800000 */
[----:B------:R-:W-:-:S03]  /*0a10*/  CS2R R6, SRZ ;  /* 0x0000000000067805 */ /* 0x000fc6000001ff00 */
[----:B------:R1:W-:Y:S01]  /*0a20*/  @P0 STS [R20+UR4], R15 ;  /* 0x0000000f14000988 */ /* 0x0003e20008000804 */
[----:B------:R-:W-:Y:S01]  /*0a30*/  BAR.SYNC.DEFER_BLOCKING 0x0 ;  /* 0x0000000000007b1d */ /* 0x000fe20000010000 */
[----:B------:R-:W-:Y:S02]  /*0a40*/  CS2R R8, SRZ ;  /* 0x0000000000087805 */ /* 0x000fe4000001ff00 */
[----:B------:R-:W-:-:S03]  /*0a50*/  CS2R R10, SRZ ;  /* 0x00000000000a7805 */ /* 0x000fc6000001ff00 */
[----:B------:R-:W2:Y:S04]  /*0a60*/  @!P1 LDG.E.EL.128 R4, desc[UR6][R22.64] ;  /* 0x0000000616049981 */ /* 0x000ea8000c2e1d00 */
[----:B------:R-:W3:Y:S01]  /*0a70*/  @!P1 LDG.E.EL.128 R8, desc[UR6][R22.64+0x1000] ;  /* 0x0010000616089981 */ /* 0x000ee2000c2e1d00 */
[----:B------:R-:W-:Y:S02]  /*0a80*/  CS2R R12, SRZ ;  /* 0x00000000000c7805 */ /* 0x000fe4000001ff00 */
[----:B-1----:R-:W-:Y:S02]  /*0a90*/  CS2R R14, SRZ ;  /* 0x00000000000e7805 */ /* 0x002fe4000001ff00 */
[----:B------:R-:W-:Y:S02]  /*0aa0*/  CS2R R16, SRZ ;  /* 0x0000000000107805 */ /* 0x000fe4000001ff00 */
[----:B------:R-:W-:Y:S01]  /*0ab0*/  CS2R R18, SRZ ;  /* 0x0000000000127805 */ /* 0x000fe2000001ff00 */
[----:B------:R-:W1:Y:S04]  /*0ac0*/  LDS R20, [UR4] ;  /* 0x00000004ff147984 */ /* 0x000e680008000800 */
[----:B------:R-:W4:Y:S04]  /*0ad0*/  @!P1 LDG.E.EL.128 R12, desc[UR6][R22.64+0x2000] ;  /* 0x00200006160c9981 */ /* 0x000f28000c2e1d00 */
[----:B------:R5:W4:Y:S01]  /*0ae0*/  @!P1 LDG.E.EL.128 R16, desc[UR6][R22.64+0x3000] ;  /* 0x0030000616109981 */ /* 0x000b22000c2e1d00 */
[----:B------:R-:W-:Y:S01]  /*0af0*/  BAR.SYNC.DEFER_BLOCKING 0x0 ;  /* 0x0000000000007b1d */ /* 0x000fe20000010000 */
[----:B--2---:R-:W-:-:S02]  /*0b00*/  SEL R21, R4, RZ, !P1 ;  /* 0x000000ff04157207 */ /* 0x004fc40004800000 */
[----:B------:R-:W-:Y:S02]  /*0b10*/  SEL R5, R5, RZ, !P1 ;  /* 0x000000ff05057207 */ /* 0x000fe40004800000 */
[----:B---3--:R-:W-:Y:S01]  /*0b20*/  SEL R25, R8, RZ, !P1 ;  /* 0x000000ff08197207 */ /* 0x008fe20004800000 */
[--C-:B-1----:R-:W-:Y:S01]  /*0b30*/  FFMA R21, R21, 0.11111111193895339966, -R20.reuse ;  /* 0x3de38e3915157823 */ /* 0x102fe20000000814 */
[----:B------:R-:W-:Y:S01]  /*0b40*/  SEL R9, R9, RZ, !P1 ;  /* 0x000000ff09097207 */ /* 0x000fe20004800000 */
[--C-:B------:R-:W-:Y:S01]  /*0b50*/  FFMA R5, R5, 0.11111111193895339966, -R20.reuse ;  /* 0x3de38e3905057823 */ /* 0x100fe20000000814 */
[----:B------:R-:W-:Y:S01]  /*0b60*/  SEL R7, R7, RZ, !P1 ;  /* 0x000000ff07077207 */ /* 0x000fe20004800000 */
[----:B------:R-:W-:Y:S01]  /*0b70*/  FMUL R21, R21, 1.4426950216293334961 ;  /* 0x3fb8aa3b15157820 */ /* 0x000fe20000400000 */
[--C-:B------:R-:W-:Y:S01]  /*0b80*/  FFMA R25, R25, 0.11111111193895339966, -R20.reuse ;  /* 0x3de38e3919197823 */ /* 0x100fe20000000814 */
[----:B-----5:R-:W-:Y:S01]  /*0b90*/  FMUL R22, R5, 1.4426950216293334961 ;  /* 0x3fb8aa3b05167820 */ /* 0x020fe20000400000 */
[--C-:B------:R-:W-:Y:S01]  /*0ba0*/  FFMA R9, R9, 0.11111111193895339966, -R20.reuse ;  /* 0x3de38e3909097823 */ /* 0x100fe20000000814 */
[----:B------:R-:W-:Y:S01]  /*0bb0*/  FFMA R7, R7, 0.11111111193895339966, -R20 ;  /* 0x3de38e3907077823 */ /* 0x000fe20000000814 */
[----:B------:R-:W-:Y:S01]  /*0bc0*/  FSETP.GEU.AND P6, PT, R21, -126, PT ;  /* 0xc2fc00001500780b */ /* 0x000fe20003fce000 */
[----:B------:R-:W-:Y:S01]  /*0bd0*/  FMUL R25, R25, 1.4426950216293334961 ;  /* 0x3fb8aa3b19197820 */ /* 0x000fe20000400000 */
[----:B------:R-:W-:Y:S01]  /*0be0*/  FSETP.GEU.AND P4, PT, R22, -126, PT ;  /* 0xc2fc00001600780b */ /* 0x000fe20003f8e000 */
[----:B------:R-:W-:Y:S01]  /*0bf0*/  FMUL R23, R9, 1.4426950216293334961 ;  /* 0x3fb8aa3b09177820 */ /* 0x000fe20000400000 */
[----:B------:R-:W-:-:S02]  /*0c00*/  SEL R9, R6, RZ, !P1 ;  /* 0x000000ff06097207 */ /* 0x000fc40004800000 */
[----:B------:R-:W-:Y:S02]  /*0c10*/  FSETP.GEU.AND P5, PT, R25, -126, PT ;  /* 0xc2fc00001900780b */ /* 0x000fe40003fae000 */
[----:B------:R-:W-:Y:S01]  /*0c20*/  SEL R11, R11, RZ, !P1 ;  /* 0x000000ff0b0b7207 */ /* 0x000fe20004800000 */
[--C-:B------:R-:W-:Y:S01]  /*0c30*/  FFMA R9, R9, 0.11111111193895339966, -R20.reuse ;  /* 0x3de38e3909097823 */ /* 0x100fe20000000814 */
[----:B----4-:R-:W-:Y:S02]  /*0c40*/  SEL R13, R13, RZ, !P1 ;  /* 0x000000ff0d0d7207 */ /* 0x010fe40004800000 */
[----:B------:R-:W-:Y:S01]  /*0c50*/  SEL R15, R15, RZ, !P1 ;  /* 0x000000ff0f0f7207 */ /* 0x000fe20004800000 */
[----:B------:R-:W-:Y:S01]  /*0c60*/  @!P6 FMUL R21, R21, 0.5 ;  /* 0x3f0000001515e820 */ /* 0x000fe20000400000 */
[--C-:B------:R-:W-:Y:S01]  /*0c70*/  FFMA R11, R11, 0.11111111193895339966, -R20.reuse ;  /* 0x3de38e390b0b7823 */ /* 0x100fe20000000814 */
[----:B------:R-:W-:Y:S01]  /*0c80*/  @!P4 FMUL R22, R22, 0.5 ;  /* 0x3f0000001616c820 */ /* 0x000fe20000400000 */
[--C-:B------:R-:W-:Y:S01]  /*0c90*/  FFMA R13, R13, 0.11111111193895339966, -R20.reuse ;  /* 0x3de38e390d0d7823 */ /* 0x100fe20000000814 */
[----:B------:R1:W2:Y:S01]  /*0ca0*/  MUFU.EX2 R4, R21 ;  /* 0x0000001500047308 */ /* 0x0002a20000000800 */
[----:B------:R-:W-:Y:S01]  /*0cb0*/  FMUL R11, R11, 1.4426950216293334961 ;  /* 0x3fb8aa3b0b0b7820 */ /* 0x000fe20000400000 */
[----:B------:R-:W-:Y:S01]  /*0cc0*/  @!P5 FMUL R25, R25, 0.5 ;  /* 0x3f0000001919d820 */ /* 0x000fe20000400000 */
[----:B------:R-:W-:Y:S01]  /*0cd0*/  FFMA R15, R15, 0.11111111193895339966, -R20 ;  /* 0x3de38e390f0f7823 */ /* 0x000fe20000000814 */
[----:B------:R-:W-:-:S02]  /*0ce0*/  SEL R17, R17, RZ, !P1 ;  /* 0x000000ff11117207 */ /* 0x000fc40004800000 */
[----:B------:R-:W-:Y:S01]  /*0cf0*/  SEL R19, R19, RZ, !P1 ;  /* 0x000000ff13137207 */ /* 0x000fe20004800000 */
[----:B------:R-:W-:Y:S01]  /*0d00*/  FMUL R15, R15, 1.4426950216293334961 ;  /* 0x3fb8aa3b0f0f7820 */ /* 0x000fe20000400000 */
[----:B------:R-:W3:Y:S01]  /*0d10*/  MUFU.EX2 R5, R25 ;  /* 0x0000001900057308 */ /* 0x000ee20000000800 */
[----:B-1----:R-:W-:Y:S01]  /*0d20*/  SEL R21, R10, RZ, !P1 ;  /* 0x000000ff0a157207 */ /* 0x002fe20004800000 */
[--C-:B------:R-:W-:Y:S01]  /*0d30*/  FFMA R17, R17, 0.11111111193895339966, -R20.reuse ;  /* 0x3de38e3911117823 */ /* 0x100fe20000000814 */
[----:B------:R-:W-:-:S03]  /*0d40*/  FFMA R19, R19, 0.11111111193895339966, -R20 ;  /* 0x3de38e3913137823 */ /* 0x000fc60000000814 */
[----:B------:R-:W-:Y:S01]  /*0d50*/  FFMA R10, R21, 0.11111111193895339966, -R20 ;  /* 0x3de38e39150a7823 */ /* 0x000fe20000000814 */
[----:B--2---:R-:W-:Y:S01]  /*0d60*/  @!P6 FMUL R4, R4, R4 ;  /* 0x000000040404e220 */ /* 0x004fe20000400000 */
[----:B------:R-:W-:Y:S01]  /*0d70*/  FSETP.GEU.AND P6, PT, R23, -126, PT ;  /* 0xc2fc00001700780b */ /* 0x000fe20003fce000 */
[----:B------:R1:W2:Y:S01]  /*0d80*/  MUFU.EX2 R6, R22 ;  /* 0x0000001600067308 */ /* 0x0002a20000000800 */
[----:B------:R-:W-:Y:S01]  /*0d90*/  FMUL R21, R9, 1.4426950216293334961 ;  /* 0x3fb8aa3b09157820 */ /* 0x000fe20000400000 */
[----:B------:R-:W-:Y:S01]  /*0da0*/  FMUL R9, R10, 1.4426950216293334961 ;  /* 0x3fb8aa3b0a097820 */ /* 0x000fe20000400000 */
[----:B------:R-:W-:Y:S01]  /*0db0*/  FMUL R17, R17, 1.4426950216293334961 ;  /* 0x3fb8aa3b11117820 */ /* 0x000fe20000400000 */
[----:B------:R-:W-:Y:S01]  /*0dc0*/  FADD R4, RZ, R4 ;  /* 0x00000004ff047221 */ /* 0x000fe20000000000 */
[----:B---3--:R-:W-:Y:S01]  /*0dd0*/  @!P5 FMUL R5, R5, R5 ;  /* 0x000000050505d220 */ /* 0x008fe20000400000 */
[----:B------:R-:W-:Y:S01]  /*0de0*/  FSETP.GEU.AND P5, PT, R21, -126, PT ;  /* 0xc2fc00001500780b */ /* 0x000fe20003fae000 */
[----:B-1----:R-:W-:-:S02]  /*0df0*/  FMUL R22, R7, 1.4426950216293334961 ;  /* 0x3fb8aa3b07167820 */ /* 0x002fc40000400000 */
[----:B------:R-:W-:-:S03]  /*0e00*/  FADD R5, R5, R4 ;  /* 0x0000000405057221 */ /* 0x000fc60000000000 */
[----:B------:R-:W-:Y:S01]  /*0e10*/  @!P6 FMUL R23, R23, 0.5 ;  /* 0x3f0000001717e820 */ /* 0x000fe20000400000 */
[----:B--2---:R-:W-:-:S03]  /*0e20*/  @!P4 FMUL R6, R6, R6 ;  /* 0x000000060606c220 */ /* 0x004fc60000400000 */
[----:B------:R1:W2:Y:S01]  /*0e30*/  MUFU.EX2 R8, R23 ;  /* 0x0000001700087308 */ /* 0x0002a20000000800 */
[----:B------:R-:W-:Y:S02]  /*0e40*/  FSETP.GEU.AND P4, PT, R9, -126, PT ;  /* 0xc2fc00000900780b */ /* 0x000fe40003f8e000 */
[----:B------:R-:W-:-:S05]  /*0e50*/  @!P5 FMUL R21, R21, 0.5 ;  /* 0x3f0000001515d820 */ /* 0x000fca0000400000 */
[----:B------:R3:W4:Y:S01]  /*0e60*/  MUFU.EX2 R7, R21 ;  /* 0x0000001500077308 */ /* 0x0007220000000800 */
[----:B-1----:R-:W-:-:S05]  /*0e70*/  SEL R23, R12, RZ, !P1 ;  /* 0x000000ff0c177207 */ /* 0x002fca0004800000 */
[----:B------:R-:W-:Y:S01]  /*0e80*/  @!P4 FMUL R9, R9, 0.5 ;  /* 0x3f0000000909c820 */ /* 0x000fe20000400000 */
[----:B--2---:R-:W-:Y:S01]  /*0e90*/  @!P6 FMUL R8, R8, R8 ;  /* 0x000000080808e220 */ /* 0x004fe20000400000 */
[----:B------:R-:W-:Y:S01]  /*0ea0*/  FSETP.GEU.AND P6, PT, R22, -126, PT ;  /* 0xc2fc00001600780b */ /* 0x000fe20003fce000 */
[--C-:B------:R-:W-:Y:S01]  /*0eb0*/  FFMA R23, R23, 0.11111111193895339966, -R20.reuse ;  /* 0x3de38e3917177823 */ /* 0x100fe20000000814 */
[----:B---3--:R-:W-:Y:S01]  /*0ec0*/  FMUL R21, R13, 1.4426950216293334961 ;  /* 0x3fb8aa3b0d157820 */ /* 0x008fe20000400000 */
[----:B------:R-:W-:Y:S01]  /*0ed0*/  SEL R13, R14, RZ, !P1 ;  /* 0x000000ff0e0d7207 */ /* 0x000fe20004800000 */
[----:B------:R-:W1:Y:S01]  /*0ee0*/  MUFU.EX2 R9, R9 ;  /* 0x0000000900097308 */ /* 0x000e620000000800 */
[----:B------:R-:W-:Y:S01]  /*0ef0*/  FMUL R12, R23, 1.4426950216293334961 ;  /* 0x3fb8aa3b170c7820 */ /* 0x000fe20000400000 */
[----:B------:R-:W-:Y:S01]  /*0f00*/  SEL R23, R16, RZ, !P1 ;  /* 0x000000ff10177207 */ /* 0x000fe20004800000 */
[----:B----4-:R-:W-:Y:S01]  /*0f10*/  @!P5 FMUL R7, R7, R7 ;  /* 0x000000070707d220 */ /* 0x010fe20000400000 */
[----:B------:R-:W-:Y:S01]  /*0f20*/  FSETP.GEU.AND P5, PT, R11, -126, PT ;  /* 0xc2fc00000b00780b */ /* 0x000fe20003fae000 */
[----:B------:R-:W-:-:S02]  /*0f30*/  FFMA R13, R13, 0.11111111193895339966, -R20 ;  /* 0x3de38e390d0d7823 */ /* 0x000fc40000000814 */
[----:B------:R-:W-:Y:S02]  /*0f40*/  FFMA R23, R23, 0.11111111193895339966, -R20 ;  /* 0x3de38e3917177823 */ /* 0x000fe40000000814 */
[----:B------:R-:W-:Y:S01]  /*0f50*/  @!P6 FMUL R22, R22, 0.5 ;  /* 0x3f0000001616e820 */ /* 0x000fe20000400000 */
[----:B------:R-:W-:Y:S01]  /*0f60*/  FMUL R14, R13, 1.4426950216293334961 ;  /* 0x3fb8aa3b0d0e7820 */ /* 0x000fe20000400000 */
[----:B------:R-:W-:Y:S02]  /*0f70*/  FMUL R23, R23, 1.4426950216293334961 ;  /* 0x3fb8aa3b17177820 */ /* 0x000fe40000400000 */
[----:B------:R-:W2:Y:S01]  /*0f80*/  MUFU.EX2 R10, R22 ;  /* 0x00000016000a7308 */ /* 0x000ea20000000800 */
[----:B-1----:R-:W-:Y:S01]  /*0f90*/  @!P4 FMUL R9, R9, R9 ;  /* 0x000000090909c220 */ /* 0x002fe20000400000 */
[----:B------:R-:W-:Y:S02]  /*0fa0*/  FSETP.GEU.AND P4, PT, R12, -126, PT ;  /* 0xc2fc00000c00780b */ /* 0x000fe40003f8e000 */
[----:B------:R-:W-:-:S06]  /*0fb0*/  @!P5 FMUL R11, R11, 0.5 ;  /* 0x3f0000000b0bd820 */ /* 0x000fcc0000400000 */
[----:B------:R-:W1:Y:S01]  /*0fc0*/  MUFU.EX2 R11, R11 ;  /* 0x0000000b000b7308 */ /* 0x000e620000000800 */
[----:B--2---:R-:W-:Y:S01]  /*0fd0*/  @!P6 FMUL R10, R10, R10 ;  /* 0x0000000a0a0ae220 */ /* 0x004fe20000400000 */
[----:B------:R-:W-:-:S03]  /*0fe0*/  FSETP.GEU.AND P6, PT, R21, -126, PT ;  /* 0xc2fc00001500780b */ /* 0x000fc60003fce000 */
[----:B------:R-:W-:Y:S01]  /*0ff0*/  @!P4 FMUL R12, R12, 0.5 ;  /* 0x3f0000000c0cc820 */ /* 0x000fe20000400000 */
[----:B------:R-:W-:-:S05]  /*1000*/  FADD R10, RZ, R10 ;  /* 0x0000000aff0a7221 */ /* 0x000fca0000000000 */
[----:B------:R-:W2:Y:S01]  /*1010*/  MUFU.EX2 R12, R12 ;  /* 0x0000000c000c7308 */ /* 0x000ea20000000800 */
[----:B-1----:R-:W-:Y:S01]  /*1020*/  @!P5 FMUL R11, R11, R11 ;  /* 0x0000000b0b0bd220 */ /* 0x002fe20000400000 */
[----:B------:R-:W-:Y:S02]  /*1030*/  FSETP.GEU.AND P5, PT, R14, -126, PT ;  /* 0xc2fc00000e00780b */ /* 0x000fe40003fae000 */
[----:B------:R-:W-:Y:S01]  /*1040*/  @!P6 FMUL R21, R21, 0.5 ;  /* 0x3f0000001515e820 */ /* 0x000fe20000400000 */
[----:B------:R-:W-:-:S03]  /*1050*/  FADD R10, R11, R10 ;  /* 0x0000000a0b0a7221 */ /* 0x000fc60000000000 */
[----:B------:R1:W3:Y:S01]  /*1060*/  MUFU.EX2 R13, R21 ;  /* 0x00000015000d7308 */ /* 0x0002e20000000800 */
[----:B--2---:R-:W-:Y:S01]  /*1070*/  @!P4 FMUL R12, R12, R12 ;  /* 0x0000000c0c0cc220 */ /* 0x004fe20000400000 */
[----:B------:R-:W-:-:S05]  /*1080*/  FSETP.GEU.AND P4, PT, R15, -126, PT ;  /* 0xc2fc00000f00780b */ /* 0x000fca0003f8e000 */
[----:B------:R-:W-:Y:S01]  /*1090*/  @!P5 FMUL R14, R14, 0.5 ;  /* 0x3f0000000e0ed820 */ /* 0x000fe20000400000 */
[----:B-1----:R-:W-:Y:S01]  /*10a0*/  SEL R21, R18, RZ, !P1 ;  /* 0x000000ff12157207 */ /* 0x002fe20004800000 */
[----:B------:R-:W-:Y:S01]  /*10b0*/  FMUL R18, R19, 1.4426950216293334961 ;  /* 0x3fb8aa3b13127820 */ /* 0x000fe20000400000 */
[----:B------:R-:W-:-:S03]  /*10c0*/  FADD R5, R12, R5 ;  /* 0x000000050c057221 */ /* 0x000fc60000000000 */
[----:B------:R-:W1:Y:S01]  /*10d0*/  MUFU.EX2 R14, R14 ;  /* 0x0000000e000e7308 */ /* 0x000e620000000800 */
[----:B------:R-:W-:Y:S01]  /*10e0*/  FFMA R21, R21, 0.11111111193895339966, -R20 ;  /* 0x3de38e3915157823 */ /* 0x000fe20000000814 */
[----:B---3--:R-:W-:Y:S01]  /*10f0*/  @!P6 FMUL R13, R13, R13 ;  /* 0x0000000d0d0de220 */ /* 0x008fe20000400000 */
[----:B------:R-:W-:Y:S02]  /*1100*/  FSETP.GEU.AND P6, PT, R23, -126, PT ;  /* 0xc2fc00001700780b */ /* 0x000fe40003fce000 */
[----:B------:R-:W-:Y:S01]  /*1110*/  FMUL R21, R21, 1.4426950216293334961 ;  /* 0x3fb8aa3b15157820 */ /* 0x000fe20000400000 */
[----:B------:R-:W-:-:S06]  /*1120*/  @!P4 FMUL R15, R15, 0.5 ;  /* 0x3f0000000f0fc820 */ /* 0x000fcc0000400000 */
[----:B------:R-:W2:Y:S01]  /*1130*/  MUFU.EX2 R15, R15 ;  /* 0x0000000f000f7308 */ /* 0x000ea20000000800 */
[----:B-1----:R-:W-:-:S03]  /*1140*/  @!P5 FMUL R14, R14, R14 ;  /* 0x0000000e0e0ed220 */ /* 0x002fc60000400000 */
[----:B------:R-:W-:Y:S01]  /*1150*/  @!P6 FMUL R23, R23, 0.5 ;  /* 0x3f0000001717e820 */ /* 0x000fe20000400000 */
[----:B------:R-:W-:-:S03]  /*1160*/  FSETP.GEU.AND P5, PT, R17, -126, PT ;  /* 0xc2fc00001100780b */ /* 0x000fc60003fae000 */
[----:B------:R1:W3:Y:S01]  /*1170*/  MUFU.EX2 R16, R23 ;  /* 0x0000001700107308 */ /* 0x0002e20000000800 */
[----:B--2---:R-:W-:Y:S01]  /*1180*/  @!P4 FMUL R15, R15, R15 ;  /* 0x0000000f0f0fc220 */ /* 0x004fe20000400000 */
[----:B------:R-:W-:Y:S01]  /*1190*/  FSETP.GEU.AND P4, PT, R21, -126, PT ;  /* 0xc2fc00001500780b */ /* 0x000fe20003f8e000 */
[----:B-1----:R-:W-:-:S07]  /*11a0*/  FADD R23, RZ, R6 ;  /* 0x00000006ff177221 */ /* 0x002fce0000000000 */
[----:B------:R-:W-:Y:S01]  /*11b0*/  @!P5 FMUL R17, R17, 0.5 ;  /* 0x3f0000001111d820 */ /* 0x000fe20000400000 */
[----:B------:R-:W-:Y:S01]  /*11c0*/  FADD R6, RZ, R7 ;  /* 0x00000007ff067221 */ /* 0x000fe20000000000 */
[----:B------:R-:W-:Y:S01]  /*11d0*/  FADD R15, R15, R10 ;  /* 0x0000000a0f0f7221 */ /* 0x000fe20000000000 */
[----:B------:R-:W-:Y:S01]  /*11e0*/  FADD R8, R8, R23 ;  /* 0x0000001708087221 */ /* 0x000fe20000000000 */
[----:B------:R-:W1:Y:S01]  /*11f0*/  S2R R10, SR_TID.X ;  /* 0x00000000000a7919 */ /* 0x000e620000002100 */
[----:B---3--:R-:W-:Y:S01]  /*1200*/  @!P6 FMUL R16, R16, R16 ;  /* 0x000000101010e220 */ /* 0x008fe20000400000 */
[----:B------:R-:W-:Y:S01]  /*1210*/  FSETP.GEU.AND P6, PT, R18, -126, PT ;  /* 0xc2fc00001200780b */ /* 0x000fe20003fce000 */
[----:B------:R-:W2:Y:S01]  /*1220*/  MUFU.EX2 R17, R17 ;  /* 0x0000001100117308 */ /* 0x000ea20000000800 */
[----:B------:R-:W-:Y:S01]  /*1230*/  FADD R9, R6, R9 ;  /* 0x0000000906097221 */ /* 0x000fe20000000000 */
[----:B------:R-:W-:Y:S01]  /*1240*/  FADD R8, R13, R8 ;  /* 0x000000080d087221 */ /* 0x000fe20000000000 */
[----:B------:R-:W-:Y:S01]  /*1250*/  FADD R5, R16, R5 ;  /* 0x0000000510057221 */ /* 0x000fe20000000000 */
[----:B------:R-:W-:Y:S01]  /*1260*/  @!P4 FMUL R21, R21, 0.5 ;  /* 0x3f0000001515c820 */ /* 0x000fe20000400000 */
[----:B------:R-:W-:-:S03]  /*1270*/  FADD R14, R14, R9 ;  /* 0x000000090e0e7221 */ /* 0x000fc60000000000 */
[----:B------:R-:W3:Y:S04]  /*1280*/  MUFU.EX2 R19, R21 ;  /* 0x0000001500137308 */ /* 0x000ee80000000800 */
[----:B------:R-:W-:Y:S01]  /*1290*/  @!P6 FMUL R18, R18, 0.5 ;  /* 0x3f0000001212e820 */ /* 0x000fe20000400000 */
[----:B--2---:R-:W-:-:S05]  /*12a0*/  @!P5 FMUL R17, R17, R17 ;  /* 0x000000111111d220 */ /* 0x004fca0000400000 */
[----:B------:R-:W2:Y:S01]  /*12b0*/  MUFU.EX2 R18, R18 ;  /* 0x0000001200127308 */ /* 0x000ea20000000800 */
[----:B------:R-:W-:Y:S01]  /*12c0*/  FADD R8, R17, R8 ;  /* 0x0000000811087221 */ /* 0x000fe20000000000 */
[----:B---3--:R-:W-:-:S03]  /*12d0*/  @!P4 FMUL R19, R19, R19 ;  /* 0x000000131313c220 */ /* 0x008fc60000400000 */
[----:B------:R-:W-:Y:S01]  /*12e0*/  FADD R5, R8, R5 ;  /* 0x0000000508057221 */ /* 0x000fe20000000000 */
[----:B------:R-:W-:Y:S01]  /*12f0*/  FADD R14, R19, R14 ;  /* 0x0000000e130e7221 */ /* 0x000fe20000000000 */
[----:B-1----:R-:W-:-:S03]  /*1300*/  SHF.R.U32.HI R11, RZ, 0x3, R10 ;  /* 0x00000003ff0b7819 */ /* 0x002fc6000001160a */
[----:B------:R-:W-:Y:S01]  /*1310*/  FADD R5, R5, R14 ;  /* 0x0000000e05057221 */ /* 0x000fe20000000000 */
[----:B--2---:R-:W-:Y:S01]  /*1320*/  @!P6 FMUL R18, R18, R18 ;  /* 0x000000121212e220 */ /* 0x004fe20000400000 */
[----:B------:R-:W-:-:S03]  /*1330*/  LOP3.LUT R12, R11, 0x1c, RZ, 0xc0, !PT ;  /* 0x0000001c0b0c7812 */ /* 0x000fc600078ec0ff */
[----:B------:R-:W-:-:S04]  /*1340*/  FADD R18, R18, R15 ;  /* 0x0000000f12127221 */ /* 0x000fc80000000000 */
[----:B------:R-:W-:-:S05]  /*1350*/  FADD R5, R5, R18 ;  /* 0x0000001205057221 */ /* 0x000fca0000000000 */
[----:B------:R-:W-:-:S05]  /*1360*/  FSEL R5, R5, RZ, !P1 ;  /* 0x000000ff05057208 */ /* 0x000fca0004800000 */
[----:B------:R-:W1:Y:S02]  /*1370*/  SHFL.BFLY PT, R4, R5, 0x10, 0x1f ;  /* 0x0e001f0005047f89 */ /* 0x000e6400000e0000 */
[----:B-1----:R-:W-:-:S05]  /*1380*/  FADD R4, R5, R4 ;  /* 0x0000000405047221 */ /* 0x002fca0000000000 */
[----:B------:R-:W1:Y:S02]  /*1390*/  SHFL.BFLY PT, R7, R4, 0x8, 0x1f ;  /* 0x0d001f0004077f89 */ /* 0x000e6400000e0000 */
[----:B-1----:R-:W-:Y:S01]  /*13a0*/  FADD R7, R4, R7 ;  /* 0x0000000704077221 */ /* 0x002fe20000000000 */
[----:B------:R-:W-:-:S04]  /*13b0*/  IMAD.SHL.U32 R4, R10, 0x4, RZ ;  /* 0x000000040a047824 */ /* 0x000fc800078e00ff */
[----:B------:R-:W1:Y:S02]  /*13c0*/  SHFL.BFLY PT, R6, R7, 0x4, 0x1f ;  /* 0x0c801f0007067f89 */ /* 0x000e6400000e0000 */
[----:B-1----:R-:W-:-:S05]  /*13d0*/  FADD R6, R7, R6 ;  /* 0x0000000607067221 */ /* 0x002fca0000000000 */
[----:B------:R-:W1:Y:S02]  /*13e0*/  SHFL.BFLY PT, R9, R6, 0x2, 0x1f ;  /* 0x0c401f0006097f89 */ /* 0x000e6400000e0000 */
[----:B-1----:R-:W-:-:S05]  /*13f0*/  FADD R9, R6, R9 ;  /* 0x0000000906097221 */ /* 0x002fca0000000000 */
[----:B------:R-:W1:Y:S02]  /*1400*/  SHFL.BFLY PT, R8, R9, 0x1, 0x1f ;  /* 0x0c201f0009087f89 */ /* 0x000e6400000e0000 */
[----:B-1----:R-:W-:Y:S02]  /*1410*/  FADD R11, R9, R8 ;  /* 0x00000008090b7221 */ /* 0x002fe40000000000 */
[----:B------:R-:W1:Y:S03]  /*1420*/  LDC.64 R8, c[0x0][0x230] ;  /* 0x00008c00ff087b82 */ /* 0x000e660000000a00 */
[----:B------:R2:W-:Y:S05]  /*1430*/  @!P3 STS [R12+UR4], R11 ;  /* 0x0000000b0c00b988 */ /* 0x0005ea0008000804 */
[----:B------:R-:W-:Y:S08]  /*1440*/  BAR.SYNC.DEFER_BLOCKING 0x0 ;  /* 0x0000000000007b1d */ /* 0x000ff00000010000 */
[----:B--2---:R-:W2:Y:S01]  /*1450*/  LDC.64 R12, c[0x0][0x240] ;  /* 0x00009000ff0c7b82 */ /* 0x004ea20000000a00 */
[----:B------:R-:W3:Y:S04]  /*1460*/  @!P2 LDS R2, [R4+UR4] ;  /* 0x000000040402a984 */ /* 0x000ee80008000800 */
[----:B---3--:R-:W3:Y:S02]  /*1470*/  SHFL.BFLY PT, R5, R2, 0x4, 0x1f ;  /* 0x0c801f0002057f89 */ /* 0x008ee400000e0000 */
[----:B---3--:R-:W-:Y:S01]  /*1480*/  FADD R6, R2, R5 ;  /* 0x0000000502067221 */ /* 0x008fe20000000000 */
[----:B------:R-:W-:-:S04]  /*1490*/  IMAD.MOV.U32 R2, RZ, RZ, RZ ;  /* 0x000000ffff027224 */ /* 0x000fc800078e00ff */
[----:B------:R-:W3:Y:S02]  /*14a0*/  SHFL.BFLY PT, R5, R6, 0x2, 0x1f ;  /* 0x0c401f0006057f89 */ /* 0x000ee400000e0000 */
[----:B---3--:R-:W-:Y:S01]  /*14b0*/  FADD R7, R6, R5 ;  /* 0x0000000506077221 */ /* 0x008fe20000000000 */
[----:B------:R-:W-:-:S04]  /*14c0*/  SHF.R.S32.HI R5, RZ, 0x1f, R0 ;  /* 0x0000001fff057819 */ /* 0x000fc80000011400 */
[----:B------:R-:W3:Y:S01]  /*14d0*/  SHFL.BFLY PT, R10, R7, 0x1, 0x1f ;  /* 0x0c201f00070a7f89 */ /* 0x000ee200000e0000 */
[----:B------:R-:W-:-:S04]  /*14e0*/  LEA.HI R5, R5, R0, RZ, 0x9 ;  /* 0x0000000005057211 */ /* 0x000fc800078f48ff */
[----:B------:R-:W-:-:S05]  /*14f0*/  LOP3.LUT R11, R5, 0xfffffe00, RZ, 0xc0, !PT ;  /* 0xfffffe00050b7812 */ /* 0x000fca00078ec0ff */
[----:B------:R-:W-:-:S04]  /*1500*/  IMAD.IADD R17, R0, 0x1, -R11 ;  /* 0x0000000100117824 */ /* 0x000fc800078e0a0b */
[----:B-1----:R-:W-:-:S04]  /*1510*/  IMAD.WIDE R8, R17, 0x4, R8 ;  /* 0x0000000411087825 */ /* 0x002fc800078e0208 */
[----:B---3--:R-:W-:Y:S02]  /*1520*/  FADD R15, R7, R10 ;  /* 0x0000000a070f7221 */ /* 0x008fe40000000000 */
[----:B------:R-:W1:Y:S03]  /*1530*/  LDC.64 R6, c[0x0][0x228] ;  /* 0x00008a00ff067b82 */ /* 0x000e660000000a00 */
[----:B------:R3:W-:Y:S05]  /*1540*/  @P0 STS [R4+UR4], R15 ;  /* 0x0000000f04000988 */ /* 0x0007ea0008000804 */
[----:B------:R-:W-:Y:S08]  /*1550*/  BAR.SYNC.DEFER_BLOCKING 0x0 ;  /* 0x0000000000007b1d */ /* 0x000ff00000010000 */
[----:B------:R-:W4:Y:S01]  /*1560*/  LDC.64 R10, c[0x0][0x238] ;  /* 0x00008e00ff0a7b82 */ /* 0x000f220000000a00 */
[----:B------:R-:W3:Y:S01]  /*1570*/  @!P1 LDG.E.EL R2, desc[UR6][R8.64] ;  /* 0x0000000608029981 */ /* 0x000ee2000c2e1900 */
[----:B-1----:R-:W-:Y:S01]  /*1580*/  IMAD.WIDE R6, R17, 0x4, R6 ;  /* 0x0000000411067825 */ /* 0x002fe200078e0206 */
[----:B------:R-:W-:-:S03]  /*1590*/  CS2R R18, SRZ ;  /* 0x0000000000127805 */ /* 0x000fc6000001ff00 */
[----:B--2---:R-:W-:-:S03]  /*15a0*/  IMAD.WIDE R12, R17, 0x4, R12 ;  /* 0x00000004110c7825 */ /* 0x004fc600078e020c */
[----:B------:R1:W5:Y:S01]  /*15b0*/  @!P1 LDG.E.EL R18, desc[UR6][R6.64] ;  /* 0x0000000606129981 */ /* 0x000362000c2e1900 */
[----:B----4-:R-:W-:Y:S01]  /*15c0*/  IMAD.WIDE R10, R17, 0x4, R10 ;  /* 0x00000004110a7825 */ /* 0x010fe200078e020a */
[----:B------:R-:W-:-:S06]  /*15d0*/  CS2R R16, SRZ ;  /* 0x0000000000107805 */ /* 0x000fcc000001ff00 */
[----:B------:R2:W5:Y:S04]  /*15e0*/  @!P1 LDG.E.EL R17, desc[UR6][R10.64] ;  /* 0x000000060a119981 */ /* 0x000568000c2e1900 */
[----:B------:R2:W5:Y:S01]  /*15f0*/  @!P1 LDG.E.EL R16, desc[UR6][R12.64] ;  /* 0x000000060c109981 */ /* 0x000562000c2e1900 */
[----:B-1----:R-:W-:Y:S02]  /*1600*/  IMAD.MOV.U32 R6, RZ, RZ, 0x3e800000 ;  /* 0x3e800000ff067424 */ /* 0x002fe400078e00ff */
[----:B------:R-:W-:Y:S01]  /*1610*/  IMAD.SHL.U32 R5, R5, 0x1000, RZ ;  /* 0x0000100005057824 */ /* 0x000fe200078e00ff */
[----:B------:R-:W-:Y:S01]  /*1620*/  LOP3.LUT R21, R4, 0x3fc, RZ, 0xc0, !PT ;  /* 0x000003fc04157812 */ /* 0x000fe200078ec0ff */
[----:B------:R-:W-:-:S03]  /*1630*/  IMAD.SHL.U32 R0, R0, 0x1000, RZ ;  /* 0x0000100000007824 */ /* 0x000fc600078e00ff */
[----:B------:R-:W-:Y:S01]  /*1640*/  LOP3.LUT R5, R5, 0xffe00000, RZ, 0xc0, !PT ;  /* 0xffe0000005057812 */ /* 0x000fe200078ec0ff */
[----:B------:R-:W-:-:S03]  /*1650*/  IMAD.MOV.U32 R22, RZ, RZ, RZ ;  /* 0x000000ffff167224 */ /* 0x000fc600078e00ff */
[----:B------:R-:W-:Y:S01]  /*1660*/  IADD3 R21, R21, R5, R0 ;  /* 0x0000000515157210 */ /* 0x000fe20007ffe000 */
[----:B---3--:R-:W-:Y:S02]  /*1670*/  FADD R8, R2, 9.9999997473787516356e-06 ;  /* 0x3727c5ac02087421 */ /* 0x008fe40000000000 */
[----:B------:R-:W2:Y:S02]  /*1680*/  LDS R2, [UR4] ;  /* 0x00000004ff027984 */ /* 0x000ea40008000800 */
[----:B------:R-:W1:Y:S02]  /*1690*/  MUFU.SQRT R9, R8 ;  /* 0x0000000800097308 */ /* 0x000e640000002000 */
[C---:B-1----:R-:W-:Y:S02]  /*16a0*/  FSETP.GT.AND P0, PT, R9.reuse, 8.50705917302346158658e+37, PT ;  /* 0x7e8000000900780b */ /* 0x042fe40003f04000 */
[----:B------:R-:W-:-:S11]  /*16b0*/  FSETP.GEU.AND P2, PT, R9, 1.175494350822287508e-38, PT ;  /* 0x008000000900780b */ /* 0x000fd60003f4e000 */
[----:B------:R-:W-:-:S04]  /*16c0*/  @P0 FMUL R9, R9, 0.25 ;  /* 0x3e80000009090820 */ /* 0x000fc80000400000 */
[----:B------:R-:W-:-:S06]  /*16d0*/  @!P2 FMUL R9, R9, 16777216 ;  /* 0x4b8000000909a820 */ /* 0x000fcc0000400000 */
[----:B------:R-:W1:Y:S01]  /*16e0*/  MUFU.RCP R9, R9 ;  /* 0x0000000900097308 */ /* 0x000e620000001000 */
[----:B------:R-:W-:-:S05]  /*16f0*/  FSEL R6, R6, 1, P0 ;  /* 0x3f80000006067808 */ /* 0x000fca0000000000 */
[----:B------:R-:W-:-:S04]  /*1700*/  @!P2 FMUL R6, R6, 16777216 ;  /* 0x4b8000000606a820 */ /* 0x000fc80000400000 */
[----:B-12---:R-:W-:-:S07]  /*1710*/  FMUL R0, R9, R6 ;  /* 0x0000000609007220 */ /* 0x006fce0000400000 */
.L_x_0:
[----:B--2---:R-:W1:Y:S01]  /*1720*/  LDC.64 R24, c[0x0][0x210] ;  /* 0x00008400ff187b82 */ /* 0x004e620000000a00 */
[----:B------:R-:W-:Y:S02]  /*1730*/  LOP3.LUT R23, R3, R22, RZ, 0xfc, !PT ;  /* 0x0000001603177212 */ /* 0x000fe400078efcff */
[----:B------:R-:W-:Y:S02]  /*1740*/  CS2R R12, SRZ ;  /* 0x00000000000c7805 */ /* 0x000fe4000001ff00 */
[----:B------:R-:W-:-:S03]  /*1750*/  CS2R R14, SRZ ;  /* 0x00000000000e7805 */ /* 0x000fc6000001ff00 */
[----:B------:R-:W2:Y:S08]  /*1760*/  LDC.64 R28, c[0x0][0x220] ;  /* 0x00008800ff1c7b82 */ /* 0x000eb00000000a00 */
[----:B------:R-:W3:Y:S01]  /*1770*/  LDC.64 R26, c[0x0][0x218] ;  /* 0x00008600ff1a7b82 */ /* 0x000ee20000000a00 */
[----:B-1----:R-:W-:-:S05]  /*1780*/  IMAD.WIDE R24, R23, 0x4, R24 ;  /* 0x0000000417187825 */ /* 0x002fca00078e0218 */
[----:B------:R-:W4:Y:S01]  /*1790*/  @!P1 LDG.E.EF.128 R12, desc[UR6][R24.64] ;  /* 0x00000006180c9981 */ /* 0x000f22000c0e1d00 */
[----:B------:R-:W-:Y:S02]  /*17a0*/  CS2R R4, SRZ ;  /* 0x0000000000047805 */ /* 0x000fe4000001ff00 */
[----:B------:R-:W-:Y:S01]  /*17b0*/  CS2R R6, SRZ ;  /* 0x0000000000067805 */ /* 0x000fe2000001ff00 */
[----:B--2---:R-:W-:-:S05]  /*17c0*/  IMAD.WIDE R28, R23, 0x4, R28 ;  /* 0x00000004171c7825 */ /* 0x004fca00078e021c */
[----:B------:R-:W2:Y:S01]  /*17d0*/  @!P1 LDG.E.EF.128 R4, desc[UR6][R28.64] ;  /* 0x000000061c049981 */ /* 0x000ea2000c0e1d00 */
[----:B------:R-:W-:Y:S01]  /*17e0*/  IMAD.IADD R9, R21, 0x1, R22 ;  /* 0x0000000115097824 */ /* 0x000fe200078e0216 */
[----:B------:R-:W-:-:S03]  /*17f0*/  CS2R R10, SRZ ;  /* 0x00000000000a7805 */ /* 0x000fc6000001ff00 */
[----:B---3--:R-:W-:Y:S01]  /*1800*/  IMAD.WIDE R26, R9, 0x4, R26 ;  /* 0x00000004091a7825 */ /* 0x008fe200078e021a */
[----:B------:R-:W-:-:S06]  /*1810*/  CS2R R8, SRZ ;  /* 0x0000000000087805 */ /* 0x000fcc000001ff00 */
[----:B------:R1:W3:Y:S01]  /*1820*/  @!P1 LDG.E.EF.128 R8, desc[UR6][R26.64] ;  /* 0x000000061a089981 */ /* 0x0002e2000c0e1d00 */
[C---:B------:R-:W-:Y:S02]  /*1830*/  FSETP.GEU.AND P6, PT, |R2|.reuse, 1.175494350822287508e-38, PT ;  /* 0x008000000200780b */ /* 0x040fe40003fce200 */
[C---:B------:R-:W-:Y:S01]  /*1840*/  FSETP.GT.AND P0, PT, |R2|.reuse, 8.50705917302346158658e+37, PT ;  /* 0x7e8000000200780b */ /* 0x040fe20003f04200 */
[----:B-1----:R-:W-:Y:S01]  /*1850*/  FMUL R26, R2, 0.25 ;  /* 0x3e800000021a7820 */ /* 0x002fe20000400000 */
[----:B----4-:R-:W-:Y:S02]  /*1860*/  SEL R12, R12, RZ, !P1 ;  /* 0x000000ff0c0c7207 */ /* 0x010fe40004800000 */
[----:B------:R-:W-:Y:S02]  /*1870*/  SEL R13, R13, RZ, !P1 ;  /* 0x000000ff0d0d7207 */ /* 0x000fe40004800000 */
[----:B------:R-:W-:Y:S01]  /*1880*/  SEL R15, R15, RZ, !P1 ;  /* 0x000000ff0f0f7207 */ /* 0x000fe20004800000 */
[--C-:B------:R-:W-:Y:S01]  /*1890*/  FFMA R12, R12, 0.11111111193895339966, -R20.reuse ;  /* 0x3de38e390c0c7823 */ /* 0x100fe20000000814 */
[----:B------:R-:W-:Y:S01]  /*18a0*/  SEL R14, R14, RZ, !P1 ;  /* 0x000000ff0e0e7207 */ /* 0x000fe20004800000 */
[--C-:B------:R-:W-:Y:S01]  /*18b0*/  FFMA R13, R13, 0.11111111193895339966, -R20.reuse ;  /* 0x3de38e390d0d7823 */ /* 0x100fe20000000814 */
[----:B--2---:R-:W-:Y:S01]  /*18c0*/  SEL R27, R4, RZ, !P1 ;  /* 0x000000ff041b7207 */ /* 0x004fe20004800000 */
[--C-:B------:R-:W-:Y:S01]  /*18d0*/  FFMA R15, R15, 0.11111111193895339966, -R20.reuse ;  /* 0x3de38e390f0f7823 */ /* 0x100fe20000000814 */
[----:B------:R-:W-:Y:S01]  /*18e0*/  FMUL R29, R12, 1.4426950216293334961 ;  /* 0x3fb8aa3b0c1d7820 */ /* 0x000fe20000400000 */
[----:B------:R-:W-:Y:S01]  /*18f0*/  FFMA R12, R14, 0.11111111193895339966, -R20 ;  /* 0x3de38e390e0c7823 */ /* 0x000fe20000000814 */
[----:B------:R-:W-:Y:S01]  /*1900*/  FMUL R13, R13, 1.4426950216293334961 ;  /* 0x3fb8aa3b0d0d7820 */ /* 0x000fe20000400000 */
[----:B------:R-:W-:Y:S01]  /*1910*/  FMUL R15, R15, 1.4426950216293334961 ;  /* 0x3fb8aa3b0f0f7820 */ /* 0x000fe20000400000 */
[----:B------:R-:W-:Y:S01]  /*1920*/  FSEL R4, R26, R2, P0 ;  /* 0x000000021a047208 */ /* 0x000fe20000000000 */
[----:B------:R-:W-:Y:S01]  /*1930*/  FMUL R12, R12, 1.4426950216293334961 ;  /* 0x3fb8aa3b0c0c7820 */ /* 0x000fe20000400000 */
[----:B------:R-:W-:Y:S01]  /*1940*/  FSETP.GEU.AND P2, PT, R29, -126, PT ;  /* 0xc2fc00001d00780b */ /* 0x000fe20003f4e000 */
[----:B-----5:R-:W-:Y:S01]  /*1950*/  FADD R27, R27, -R18 ;  /* 0x800000121b1b7221 */ /* 0x020fe20000000000 */
[----:B------:R-:W-:Y:S01]  /*1960*/  FSETP.GEU.AND P3, PT, R13, -126, PT ;  /* 0xc2fc00000d00780b */ /* 0x000fe20003f6e000 */
[----:B------:R-:W-:Y:S01]  /*1970*/  @!P6 FMUL R4, R4, 16777216 ;  /* 0x4b8000000404e820 */ /* 0x000fe20000400000 */
[----:B------:R-:W-:Y:S01]  /*1980*/  FSETP.GEU.AND P5, PT, R15, -126, PT ;  /* 0xc2fc00000f00780b */ /* 0x000fe20003fae000 */
[----:B------:R-:W-:Y:S01]  /*1990*/  FMUL R26, R0, R27 ;  /* 0x0000001b001a7220 */ /* 0x000fe20000400000 */
[----:B------:R-:W-:-:S02]  /*19a0*/  FSETP.GEU.AND P4, PT, R12, -126, PT ;  /* 0xc2fc00000c00780b */ /* 0x000fc40003f8e000 */
[----:B---3--:R-:W-:Y:S01]  /*19b0*/  SEL R27, R8, RZ, !P1 ;  /* 0x000000ff081b7207 */ /* 0x008fe20004800000 */
[----:B------:R-:W-:Y:S01]  /*19c0*/  MUFU.RCP R4, R4 ;  /* 0x0000000400047308 */ /* 0x000fe20000001000 */
[----:B------:R-:W-:Y:S01]  /*19d0*/  FFMA R8, R26, R17, R16 ;  /* 0x000000111a087223 */ /* 0x000fe20000000010 */
[----:B------:R-:W-:Y:S02]  /*19e0*/  SEL R5, R5, RZ, !P1 ;  /* 0x000000ff05057207 */ /* 0x000fe40004800000 */
[----:B------:R-:W-:Y:S01]  /*19f0*/  @!P2 FMUL R29, R29, 0.5 ;  /* 0x3f0000001d1da820 */ /* 0x000fe20000400000 */
[----:B------:R-:W-:Y:S01]  /*1a00*/  SEL R7, R7, RZ, !P1 ;  /* 0x000000ff07077207 */ /* 0x000fe20004800000 */
[----:B------:R-:W-:Y:S01]  /*1a10*/  @!P3 FMUL R13, R13, 0.5 ;  /* 0x3f0000000d0db820 */ /* 0x000fe20000400000 */
[--C-:B------:R-:W-:Y:S01]  /*1a20*/  FADD R5, R5, -R18.reuse ;  /* 0x8000001205057221 */ /* 0x100fe20000000000 */
[----:B------:R-:W-:Y:S02]  /*1a30*/  @!P5 FMUL R15, R15, 0.5 ;  /* 0x3f0000000f0fd820 */ /* 0x000fe40000400000 */
[----:B------:R-:W-:Y:S01]  /*1a40*/  @!P4 FMUL R12, R12, 0.5 ;  /* 0x3f0000000c0cc820 */ /* 0x000fe20000400000 */
[----:B------:R-:W1:Y:S01]  /*1a50*/  MUFU.EX2 R29, R29 ;  /* 0x0000001d001d7308 */ /* 0x000e620000000800 */
[----:B------:R-:W-:Y:S01]  /*1a60*/  FMUL R5, R0, R5 ;  /* 0x0000000500057220 */ /* 0x000fe20000400000 */
[----:B------:R-:W-:-:S06]  /*1a70*/  FADD R7, R7, -R18 ;  /* 0x8000001207077221 */ /* 0x000fcc0000000000 */
[----:B------:R-:W2:Y:S01]  /*1a80*/  MUFU.EX2 R13, R13 ;  /* 0x0000000d000d7308 */ /* 0x000ea20000000800 */
[----:B-1----:R-:W-:-:S07]  /*1a90*/  @!P2 FMUL R29, R29, R29 ;  /* 0x0000001d1d1da220 */ /* 0x002fce0000400000 */
[----:B------:R1:W3:Y:S01]  /*1aa0*/  MUFU.EX2 R14, R12 ;  /* 0x0000000c000e7308 */ /* 0x0002e20000000800 */
[----:B------:R-:W-:Y:S01]  /*1ab0*/  @P0 FMUL R29, R29, 0.25 ;  /* 0x3e8000001d1d0820 */ /* 0x000fe20000400000 */
[----:B--2---:R-:W-:-:S06]  /*1ac0*/  @!P3 FMUL R13, R13, R13 ;  /* 0x0000000d0d0db220 */ /* 0x004fcc0000400000 */
[----:B------:R-:W2:Y:S01]  /*1ad0*/  MUFU.EX2 R15, R15 ;  /* 0x0000000f000f7308 */ /* 0x000ea20000000800 */
[----:B------:R-:W-:Y:S01]  /*1ae0*/  @!P6 FMUL R29, R29, 16777216 ;  /* 0x4b8000001d1de820 */ /* 0x000fe20000400000 */
[----:B------:R-:W-:-:S03]  /*1af0*/  @P0 FMUL R13, R13, 0.25 ;  /* 0x3e8000000d0d0820 */ /* 0x000fc60000400000 */
[----:B-1----:R-:W-:Y:S01]  /*1b00*/  FMUL R12, R4, R29 ;  /* 0x0000001d040c7220 */ /* 0x002fe20000400000 */
[----:B------:R-:W-:Y:S01]  /*1b10*/  SEL R29, R6, RZ, !P1 ;  /* 0x000000ff061d7207 */ /* 0x000fe20004800000 */
[----:B---3--:R-:W-:Y:S01]  /*1b20*/  @!P4 FMUL R14, R14, R14 ;  /* 0x0000000e0e0ec220 */ /* 0x008fe20000400000 */
[----:B------:R-:W-:Y:S01]  /*1b30*/  @!P6 FMUL R13, R13, 16777216 ;  /* 0x4b8000000d0de820 */ /* 0x000fe20000400000 */
[----:B------:R-:W-:Y:S02]  /*1b40*/  FFMA R6, R5, R17, R16 ;  /* 0x0000001105067223 */ /* 0x000fe40000000010 */
[----:B------:R-:W-:Y:S01]  /*1b50*/  @P0 FMUL R14, R14, 0.25 ;  /* 0x3e8000000e0e0820 */ /* 0x000fe20000400000 */
[----:B------:R-:W-:Y:S01]  /*1b60*/  FMUL R13, R4, R13 ;  /* 0x0000000d040d7220 */ /* 0x000fe20000400000 */
[----:B------:R-:W-:Y:S01]  /*1b70*/  FADD R29, R29, -R18 ;  /* 0x800000121d1d7221 */ /* 0x000fe20000000000 */
[----:B--2---:R-:W-:Y:S01]  /*1b80*/  @!P5 FMUL R15, R15, R15 ;  /* 0x0000000f0f0fd220 */ /* 0x004fe20000400000 */
[----:B------:R-:W-:-:S02]  /*1b90*/  @!P6 FMUL R14, R14, 16777216 ;  /* 0x4b8000000e0ee820 */ /* 0x000fc40000400000 */
[----:B------:R-:W-:Y:S01]  /*1ba0*/  FMUL R29, R0, R29 ;  /* 0x0000001d001d7220 */ /* 0x000fe20000400000 */
[----:B------:R-:W-:Y:S01]  /*1bb0*/  @P0 FMUL R15, R15, 0.25 ;  /* 0x3e8000000f0f0820 */ /* 0x000fe20000400000 */
[----:B------:R-:W-:Y:S01]  /*1bc0*/  FMUL R14, R4, R14 ;  /* 0x0000000e040e7220 */ /* 0x000fe20000400000 */
[----:B------:R-:W-:Y:S02]  /*1bd0*/  IADD3 R22, P0, R22, 0x400, RZ ;  /* 0x0000040016167810 */ /* 0x000fe40007f1e0ff */
[----:B------:R-:W-:-:S03]  /*1be0*/  @!P6 FMUL R15, R15, 16777216 ;  /* 0x4b8000000f0fe820 */ /* 0x000fc60000400000 */
[----:B------:R-:W-:Y:S02]  /*1bf0*/  IMAD.X R19, RZ, RZ, R19, P0 ;  /* 0x000000ffff137224 */ /* 0x000fe400000e0613 */
[----:B------:R-:W-:Y:S01]  /*1c00*/  FMUL R15, R4, R15 ;  /* 0x0000000f040f7220 */ /* 0x000fe20000400000 */
[----:B------:R-:W-:Y:S01]  /*1c10*/  FFMA R4, R12, R8, R27 ;  /* 0x000000080c047223 */ /* 0x000fe2000000001b */
[----:B------:R-:W-:Y:S01]  /*1c20*/  SEL R8, R9, RZ, !P1 ;  /* 0x000000ff09087207 */ /* 0x000fe20004800000 */
[----:B------:R-:W1:Y:S01]  /*1c30*/  LDC.64 R26, c[0x0][0x248] ;  /* 0x00009200ff1a7b82 */ /* 0x000e620000000a00 */
[----:B------:R-:W-:Y:S01]  /*1c40*/  ISETP.GE.U32.AND P0, PT, R22, 0x1000, PT ;  /* 0x000010001600780c */ /* 0x000fe20003f06070 */
[----:B------:R-:W-:Y:S01]  /*1c50*/  FMUL R9, R0, R7 ;  /* 0x0000000700097220 */ /* 0x000fe20000400000 */
[----:B------:R-:W-:Y:S01]  /*1c60*/  SEL R7, R10, RZ, !P1 ;  /* 0x000000ff0a077207 */ /* 0x000fe20004800000 */
[----:B------:R-:W-:Y:S01]  /*1c70*/  FFMA R5, R13, R6, R8 ;  /* 0x000000060d057223 */ /* 0x000fe20000000008 */
[----:B------:R-:W-:Y:S01]  /*1c80*/  ISETP.GE.U32.AND.EX P0, PT, R19, RZ, PT, P0 ;  /* 0x000000ff1300720c */ /* 0x000fe20003f06100 */
[-CC-:B------:R-:W-:Y:S01]  /*1c90*/  FFMA R6, R29, R17.reuse, R16.reuse ;  /* 0x000000111d067223 */ /* 0x180fe20000000010 */
[----:B------:R-:W-:Y:S01]  /*1ca0*/  SEL R8, R11, RZ, !P1 ;  /* 0x000000ff0b087207 */ /* 0x000fe20004800000 */
[----:B------:R-:W-:Y:S01]  /*1cb0*/  FFMA R9, R9, R17, R16 ;  /* 0x0000001109097223 */ /* 0x000fe20000000010 */
[----:B------:R2:W-:Y:S01]  /*1cc0*/  @!P1 STG.E.128 desc[UR6][R24.64], R12 ;  /* 0x0000000c18009986 */ /* 0x0005e2000c101d06 */
[----:B------:R-:W-:-:S02]  /*1cd0*/  FFMA R6, R14, R6, R7 ;  /* 0x000000060e067223 */ /* 0x000fc40000000007 */
[----:B------:R-:W-:Y:S01]  /*1ce0*/  FFMA R7, R15, R9, R8 ;  /* 0x000000090f077223 */ /* 0x000fe20000000008 */
[----:B-1----:R-:W-:-:S05]  /*1cf0*/  IMAD.WIDE R26, R23, 0x4, R26 ;  /* 0x00000004171a7825 */ /* 0x002fca00078e021a */
[----:B------:R2:W-:Y:S01]  /*1d00*/  @!P1 STG.E.128 desc[UR6][R26.64], R4 ;  /* 0x000000041a009986 */ /* 0x0005e2000c101d06 */
[----:B------:R-:W-:Y:S05]  /*1d10*/  @!P0 BRA `(.L_x_0) ;  /* 0xfffffff800808947 */ /* 0x000fea000383ffff */
[----:B------:R-:W-:Y:S05]  /*1d20*/  EXIT ;  /* 0x000000000000794d */ /* 0x000fea0003800000 */
.L_x_1:
[----:B------:R-:W-:-:S00]  /*1d30*/  BRA `(.L_x_1) ;  /* 0xfffffffc00fc7947 */ /* 0x000fc0000383ffff */
[----:B------:R-:W-:-:S00]  /*1d40*/  NOP ;  /* 0x0000000000007918 */ /* 0x000fc00000000000 */
        /* <DEDUP_REMOVED lines=11> */
.L_x_2:


//--------------------- .nv.global.init           --------------------------
	.section	.nv.global.init,"aw",@progbits
.nv.global.init:
	.type		_$_str,@object
	.size		_$_str,(_$_str_$_2 - _$_str)
_$_str:
        /*0000*/ 	.byte	0x5f, 0x5f, 0x43, 0x55, 0x44, 0x41, 0x5f, 0x46, 0x54, 0x5a, 0x00
	.type		_$_str_$_2,@object
	.size		_$_str_$_2,(.L_1 - _$_str_$_2)
_$_str_$_2:
        /*000b*/ 	.byte	0x5f, 0x5f, 0x43, 0x55, 0x44, 0x41, 0x5f, 0x50, 0x52, 0x45, 0x43, 0x5f, 0x53, 0x51, 0x52, 0x54
        /*001b*/ 	.byte	0x00
.L_1:


//--------------------- .nv.shared.triton_red_fused__softmax_add_4 --------------------------
	.section	.nv.shared.triton_red_fused__softmax_add_4,"aw",@nobits
	.sectionflags	@""
	.align	16
	.zero		1024


//--------------------- .nv.constant0.triton_red_fused__softmax_add_4 --------------------------
	.section	.nv.constant0.triton_red_fused__softmax_add_4,"a",@progbits
	.sectionflags	@""
	.align	4
.nv.constant0.triton_red_fused__softmax_add_4:
	.zero		600
